	.headerflags	@"EF_CUDA_TEXMODE_UNIFIED EF_CUDA_64BIT_ADDRESS EF_CUDA_SM86 EF_CUDA_VIRTUAL_SM(EF_CUDA_SM86)"
	.elftype	@"ET_EXEC"


//--------------------- .nv.info                  --------------------------
	.section	.nv.info,"",@"SHT_CUDA_INFO"
	.align	4


	//----- nvinfo : EIATTR_REGCOUNT
	.align		4
        /*0000*/ 	.byte	0x04, 0x2f
        /*0002*/ 	.short	(.L_2 - .L_1)
	.align		4
.L_1:
        /*0004*/ 	.word	index@(triton_red_fused__to_copy_add_amax_amin_cat_clamp_mul_reciprocal_7)
        /*0008*/ 	.word	0x00000040


	//----- nvinfo : EIATTR_MIN_STACK_SIZE
	.align		4
.L_2:
        /*000c*/ 	.byte	0x04, 0x12
        /*000e*/ 	.short	(.L_4 - .L_3)
	.align		4
.L_3:
        /*0010*/ 	.word	index@(triton_red_fused__to_copy_add_amax_amin_cat_clamp_mul_reciprocal_7)
        /*0014*/ 	.word	0x00000008


	//----- nvinfo : EIATTR_FRAME_SIZE
	.align		4
.L_4:
        /*0018*/ 	.byte	0x04, 0x11
        /*001a*/ 	.short	(.L_6 - .L_5)
	.align		4
.L_5:
        /*001c*/ 	.word	index@(triton_red_fused__to_copy_add_amax_amin_cat_clamp_mul_reciprocal_7)
        /*0020*/ 	.word	0x00000008


	//----- nvinfo : EIATTR_MIN_STACK_SIZE
	.align		4
.L_6:
        /*0024*/ 	.byte	0x04, 0x12
        /*0026*/ 	.short	(.L_8 - .L_7)
	.align		4
.L_7:
        /*0028*/ 	.word	index@(triton_red_fused__to_copy_add_amax_amin_cat_clamp_mul_reciprocal_7)
        /*002c*/ 	.word	0x00000008
.L_8:


//--------------------- .nv.info.triton_red_fused__to_copy_add_amax_amin_cat_clamp_mul_reciprocal_7 --------------------------
	.section	.nv.info.triton_red_fused__to_copy_add_amax_amin_cat_clamp_mul_reciprocal_7,"",@"SHT_CUDA_INFO"
	.sectionflags	@""
	.align	4


	//----- nvinfo : EIATTR_CUDA_API_VERSION
	.align		4
        /*0000*/ 	.byte	0x04, 0x37
        /*0002*/ 	.short	(.L_10 - .L_9)
.L_9:
        /*0004*/ 	.word	0x0000007c


	//----- nvinfo : EIATTR_SW2861232_WAR
	.align		4
.L_10:
        /*0008*/ 	.byte	0x01, 0x35
	.zero		2


	//----- nvinfo : EIATTR_PARAM_CBANK
	.align		4
        /*000c*/ 	.byte	0x04, 0x0a
        /*000e*/ 	.short	(.L_12 - .L_11)
	.align		4
.L_11:
        /*0010*/ 	.word	index@(.nv.constant0.triton_red_fused__to_copy_add_amax_amin_cat_clamp_mul_reciprocal_7)
        /*0014*/ 	.short	0x0160
        /*0016*/ 	.short	0x0038


	//----- nvinfo : EIATTR_CBANK_PARAM_SIZE
	.align		4
.L_12:
        /*0018*/ 	.byte	0x03, 0x19
        /*001a*/ 	.short	0x0038


	//----- nvinfo : EIATTR_KPARAM_INFO
	.align		4
        /*001c*/ 	.byte	0x04, 0x17
        /*001e*/ 	.short	(.L_14 - .L_13)
.L_13:
        /*0020*/ 	.word	0x00000000
        /*0024*/ 	.short	0x0007
        /*0026*/ 	.short	0x0030
        /*0028*/ 	.byte	0x00, 0xf4, 0x21, 0x00


	//----- nvinfo : EIATTR_KPARAM_INFO
	.align		4
.L_14:
        /*002c*/ 	.byte	0x04, 0x17
        /*002e*/ 	.short	(.L_16 - .L_15)
.L_15:
        /*0030*/ 	.word	0x00000000
        /*0034*/ 	.short	0x0006
        /*0036*/ 	.short	0x002c
        /*0038*/ 	.byte	0x00, 0xf0, 0x11, 0x00


	//----- nvinfo : EIATTR_KPARAM_INFO
	.align		4
.L_16:
        /*003c*/ 	.byte	0x04, 0x17
        /*003e*/ 	.short	(.L_18 - .L_17)
.L_17:
        /*0040*/ 	.word	0x00000000
        /*0044*/ 	.short	0x0005
        /*0046*/ 	.short	0x0028
        /*0048*/ 	.byte	0x00, 0xf0, 0x11, 0x00


	//----- nvinfo : EIATTR_KPARAM_INFO
	.align		4
.L_18:
        /*004c*/ 	.byte	0x04, 0x17
        /*004e*/ 	.short	(.L_20 - .L_19)
.L_19:
        /*0050*/ 	.word	0x00000000
        /*0054*/ 	.short	0x0004
        /*0056*/ 	.short	0x0020
        /*0058*/ 	.byte	0x00, 0xf4, 0x21, 0x00


	//----- nvinfo : EIATTR_KPARAM_INFO
	.align		4
.L_20:
        /*005c*/ 	.byte	0x04, 0x17
        /*005e*/ 	.short	(.L_22 - .L_21)
.L_21:
        /*0060*/ 	.word	0x00000000
        /*0064*/ 	.short	0x0003
        /*0066*/ 	.short	0x0018
        /*0068*/ 	.byte	0x00, 0xf4, 0x21, 0x00


	//----- nvinfo : EIATTR_KPARAM_INFO
	.align		4
.L_22:
        /*006c*/ 	.byte	0x04, 0x17
        /*006e*/ 	.short	(.L_24 - .L_23)
.L_23:
        /*0070*/ 	.word	0x00000000
        /*0074*/ 	.short	0x0002
        /*0076*/ 	.short	0x0010
        /*0078*/ 	.byte	0x00, 0xf4, 0x21, 0x00


	//----- nvinfo : EIATTR_KPARAM_INFO
	.align		4
.L_24:
        /*007c*/ 	.byte	0x04, 0x17
        /*007e*/ 	.short	(.L_26 - .L_25)
.L_25:
        /*0080*/ 	.word	0x00000000
        /*0084*/ 	.short	0x0001
        /*0086*/ 	.short	0x0008
        /*0088*/ 	.byte	0x00, 0xf4, 0x21, 0x00


	//----- nvinfo : EIATTR_KPARAM_INFO
	.align		4
.L_26:
        /*008c*/ 	.byte	0x04, 0x17
        /*008e*/ 	.short	(.L_28 - .L_27)
.L_27:
        /*0090*/ 	.word	0x00000000
        /*0094*/ 	.short	0x0000
        /*0096*/ 	.short	0x0000
        /*0098*/ 	.byte	0x00, 0xf4, 0x21, 0x00


	//----- nvinfo : EIATTR_MAXREG_COUNT
	.align		4
.L_28:
        /*009c*/ 	.byte	0x03, 0x1b
        /*009e*/ 	.short	0x0040


	//----- nvinfo : EIATTR_COOP_GROUP_MASK_REGIDS
	.align		4
        /*00a0*/ 	.byte	0x04, 0x29
        /*00a2*/ 	.short	(.L_30 - .L_29)


	//   ....[0]....
.L_29:
        /*00a4*/ 	.word	0xffffffff


	//   ....[1]....
        /*00a8*/ 	.word	0xffffffff


	//   ....[2]....
        /*00ac*/ 	.word	0xffffffff


	//   ....[3]....
        /*00b0*/ 	.word	0xffffffff


	//   ....[4]....
        /*00b4*/ 	.word	0xffffffff


	//   ....[5]....
        /*00b8*/ 	.word	0xffffffff


	//   ....[6]....
        /*00bc*/ 	.word	0xffffffff


	//   ....[7]....
        /*00c0*/ 	.word	0xffffffff


	//   ....[8]....
        /*00c4*/ 	.word	0xffffffff


	//   ....[9]....
        /*00c8*/ 	.word	0xffffffff


	//   ....[10]....
        /*00cc*/ 	.word	0xffffffff


	//   ....[11]....
        /*00d0*/ 	.word	0xffffffff


	//   ....[12]....
        /*00d4*/ 	.word	0xffffffff


	//   ....[13]....
        /*00d8*/ 	.word	0xffffffff


	//   ....[14]....
        /*00dc*/ 	.word	0xffffffff


	//   ....[15]....
        /*00e0*/ 	.word	0xffffffff


	//   ....[16]....
        /*00e4*/ 	.word	0xffffffff


	//   ....[17]....
        /*00e8*/ 	.word	0xffffffff


	//   ....[18]....
        /*00ec*/ 	.word	0xffffffff


	//   ....[19]....
        /*00f0*/ 	.word	0xffffffff


	//----- nvinfo : EIATTR_COOP_GROUP_INSTR_OFFSETS
	.align		4
.L_30:
        /*00f4*/ 	.byte	0x04, 0x28
        /*00f6*/ 	.short	(.L_32 - .L_31)


	//   ....[0]....
.L_31:
        /*00f8*/ 	.word	0x00002840


	//   ....[1]....
        /*00fc*/ 	.word	0x00002930


	//   ....[2]....
        /*0100*/ 	.word	0x000029e0


	//   ....[3]....
        /*0104*/ 	.word	0x00002ac0


	//   ....[4]....
        /*0108*/ 	.word	0x00002b00


	//   ....[5]....
        /*010c*/ 	.word	0x00002b40


	//   ....[6]....
        /*0110*/ 	.word	0x00002b70


	//   ....[7]....
        /*0114*/ 	.word	0x00002c30


	//   ....[8]....
        /*0118*/ 	.word	0x00002c90


	//   ....[9]....
        /*011c*/ 	.word	0x00002cc0


	//   ....[10]....
        /*0120*/ 	.word	0x00002ce0


	//   ....[11]....
        /*0124*/ 	.word	0x00002d40


	//   ....[12]....
        /*0128*/ 	.word	0x00002d80


	//   ....[13]....
        /*012c*/ 	.word	0x00002dc0


	//   ....[14]....
        /*0130*/ 	.word	0x00002e00


	//   ....[15]....
        /*0134*/ 	.word	0x00002ed0


	//   ....[16]....
        /*0138*/ 	.word	0x00002f30


	//   ....[17]....
        /*013c*/ 	.word	0x00002f70


	//   ....[18]....
        /*0140*/ 	.word	0x00002fb0


	//   ....[19]....
        /*0144*/ 	.word	0x00002ff0


	//----- nvinfo : EIATTR_EXIT_INSTR_OFFSETS
	.align		4
.L_32:
        /*0148*/ 	.byte	0x04, 0x1c
        /*014a*/ 	.short	(.L_34 - .L_33)


	//   ....[0]....
.L_33:
        /*014c*/ 	.word	0x00005c70


	//   ....[1]....
        /*0150*/ 	.word	0x00005c90


	//----- nvinfo : EIATTR_REQNTID
	.align		4
.L_34:
        /*0154*/ 	.byte	0x04, 0x10
        /*0156*/ 	.short	(.L_36 - .L_35)
.L_35:
        /*0158*/ 	.word	0x00000400
        /*015c*/ 	.word	0x00000001
        /*0160*/ 	.word	0x00000001


	//----- nvinfo : EIATTR_CRS_STACK_SIZE
	.align		4
.L_36:
        /*0164*/ 	.byte	0x04, 0x1e
        /*0166*/ 	.short	(.L_38 - .L_37)
.L_37:
        /*0168*/ 	.word	0x00000000
.L_38:


//--------------------- .nv.callgraph             --------------------------
	.section	.nv.callgraph,"",@"SHT_CUDA_CALLGRAPH"
	.align	4
	.sectionentsize	8
	.align		4
        /*0000*/ 	.word	0x00000000
	.align		4
        /*0004*/ 	.word	0xffffffff
	.align		4
        /*0008*/ 	.word	0x00000000
	.align		4
        /*000c*/ 	.word	0xfffffffe
	.align		4
        /*0010*/ 	.word	0x00000000
	.align		4
        /*0014*/ 	.word	0xfffffffd
	.align		4
        /*0018*/ 	.word	0x00000000
	.align		4
        /*001c*/ 	.word	0xfffffffc


//--------------------- .nv.rel.action            --------------------------
	.section	.nv.rel.action,"",@"SHT_CUDA_RELOCINFO"
	.align	8
	.sectionentsize	8
        /*0000*/ 	.byte	0x73, 0x00, 0x00, 0x00, 0x00, 0x00, 0x00, 0x00, 0x00, 0x00, 0x00, 0x11, 0x25, 0x00, 0x05, 0x36


//--------------------- .nv.constant4             --------------------------
	.section	.nv.constant4,"a",@progbits
	.align	8
	.align		8
.nv.constant4:
        /*0000*/ 	.dword	_$_str


//--------------------- .nv.constant0.triton_red_fused__to_copy_add_amax_amin_cat_clamp_mul_reciprocal_7 --------------------------
	.section	.nv.constant0.triton_red_fused__to_copy_add_amax_amin_cat_clamp_mul_reciprocal_7,"a",@progbits
	.sectionflags	@""
	.align	4
.nv.constant0.triton_red_fused__to_copy_add_amax_amin_cat_clamp_mul_reciprocal_7:
	.zero		408


//--------------------- .text.triton_red_fused__to_copy_add_amax_amin_cat_clamp_mul_reciprocal_7 --------------------------
	.section	.text.triton_red_fused__to_copy_add_amax_amin_cat_clamp_mul_reciprocal_7,"ax",@progbits
	.sectionflags	@"SHF_BARRIERS=1"
	.sectioninfo	@"SHI_REGISTERS=64"
	.align	128
        .global         triton_red_fused__to_copy_add_amax_amin_cat_clamp_mul_reciprocal_7
        .type           triton_red_fused__to_copy_add_amax_amin_cat_clamp_mul_reciprocal_7,@function
        .size           triton_red_fused__to_copy_add_amax_amin_cat_clamp_mul_reciprocal_7,(.L_x_97 - triton_red_fused__to_copy_add_amax_amin_cat_clamp_mul_reciprocal_7)
        .other          triton_red_fused__to_copy_add_amax_amin_cat_clamp_mul_reciprocal_7,@"STO_CUDA_ENTRY STV_DEFAULT"
triton_red_fused__to_copy_add_amax_amin_cat_clamp_mul_reciprocal_7:
.text.triton_red_fused__to_copy_add_amax_amin_cat_clamp_mul_reciprocal_7:
[----:B------:R-:W-:Y:S02]  /*0000*/  MOV R1, c[0x0][0x28] ;  /* 0x00000a0000017a02 */ /* 0x000fe40000000f00 */
[----:B------:R-:W0:Y:S01]  /*0010*/  S2R R0, SR_TID.X ;  /* 0x0000000000007919 */ /* 0x000e220000002100 */
[----:B------:R-:W-:Y:S01]  /*0020*/  MOV R39, 0x4 ;  /* 0x0000000400277802 */ /* 0x000fe20000000f00 */
[----:B------:R-:W-:Y:S01]  /*0030*/  CS2R R32, SRZ ;  /* 0x0000000000207805 */ /* 0x000fe2000001ff00 */
[----:B------:R-:W-:Y:S01]  /*0040*/  CS2R R34, SRZ ;  /* 0x0000000000227805 */ /* 0x000fe2000001ff00 */
[----:B------:R-:W1:Y:S01]  /*0050*/  S2R R53, SR_CTAID.X ;  /* 0x0000000000357919 */ /* 0x000e620000002500 */
[----:B------:R-:W-:Y:S01]  /*0060*/  ULDC.64 UR4, c[0x0][0x118] ;  /* 0x0000460000047ab9 */ /* 0x000fe20000000a00 */
[----:B------:R-:W-:Y:S02]  /*0070*/  MOV R43, 0x2 ;  /* 0x00000002002b7802 */ /* 0x000fe40000000f00 */
[----:B------:R-:W-:Y:S02]  /*0080*/  IADD3 R1, R1, -0x8, RZ ;  /* 0xfffffff801017810 */ /* 0x000fe40007ffe0ff */
[----:B0-----:R-:W-:-:S04]  /*0090*/  SHF.L.U32 R0, R0, 0x4, RZ ;  /* 0x0000000400007819 */ /* 0x001fc800000006ff */
[----:B------:R-:W-:Y:S02]  /*00a0*/  LOP3.LUT R0, R0, 0x3ff0, RZ, 0xc0, !PT ;  /* 0x00003ff000007812 */ /* 0x000fe400078ec0ff */
[C---:B-1----:R-:W-:Y:S01]  /*00b0*/  ISETP.GE.AND P0, PT, R53.reuse, 0x1010, PT ;  /* 0x000010103500780c */ /* 0x042fe20003f06270 */
[----:B------:R-:W-:Y:S01]  /*00c0*/  CS2R R20, SRZ ;  /* 0x0000000000147805 */ /* 0x000fe2000001ff00 */
[----:B------:R-:W-:Y:S01]  /*00d0*/  CS2R R22, SRZ ;  /* 0x0000000000167805 */ /* 0x000fe2000001ff00 */
[C---:B------:R-:W-:Y:S01]  /*00e0*/  IMAD R44, R53.reuse, 0xc00, R0 ;  /* 0x00000c00352c7824 */ /* 0x040fe200078e0200 */
[C---:B------:R-:W-:Y:S02]  /*00f0*/  ISETP.LT.U32.AND P0, PT, R0.reuse, 0x3c00, !P0 ;  /* 0x00003c000000780c */ /* 0x040fe40004701070 */
[C---:B------:R-:W-:Y:S01]  /*0100*/  ISETP.GE.U32.AND P1, PT, R0.reuse, 0xc00, PT ;  /* 0x00000c000000780c */ /* 0x040fe20003f26070 */
[----:B------:R-:W-:Y:S01]  /*0110*/  IMAD R52, R53, 0x2400, R44 ;  /* 0x0000240035347824 */ /* 0x000fe200078e022c */
[----:B------:R-:W-:-:S04]  /*0120*/  ISETP.GT.U32.AND P2, PT, R0, 0xbff, P0 ;  /* 0x00000bff0000780c */ /* 0x000fc80000744070 */
[----:B------:R-:W-:-:S05]  /*0130*/  IADD3 R2, R52, -0xc00, RZ ;  /* 0xfffff40034027810 */ /* 0x000fca0007ffe0ff */
[----:B------:R-:W-:-:S05]  /*0140*/  IMAD.WIDE R2, R2, R39, c[0x0][0x168] ;  /* 0x00005a0002027625 */ /* 0x000fca00078e0227 */
[----:B------:R-:W2:Y:S01]  /*0150*/  @P2 LDG.E.EL.128 R32, [R2.64] ;  /* 0x0000000402202981 */ /* 0x000ea2000c2e1d00 */
[C---:B------:R-:W-:Y:S01]  /*0160*/  IADD3 R46, R52.reuse, -0xbfc, RZ ;  /* 0xfffff404342e7810 */ /* 0x040fe20007ffe0ff */
[----:B------:R-:W-:Y:S01]  /*0170*/  CS2R R28, SRZ ;  /* 0x00000000001c7805 */ /* 0x000fe2000001ff00 */
[----:B------:R-:W-:Y:S01]  /*0180*/  ISETP.LT.AND P3, PT, R53, 0x1010, !P1 ;  /* 0x000010103500780c */ /* 0x000fe20004f61270 */
[----:B------:R-:W-:Y:S01]  /*0190*/  CS2R R30, SRZ ;  /* 0x00000000001e7805 */ /* 0x000fe2000001ff00 */
[----:B------:R-:W-:Y:S01]  /*01a0*/  IADD3 R40, R52, -0xbf8, RZ ;  /* 0xfffff40834287810 */ /* 0x000fe20007ffe0ff */
[----:B------:R-:W-:Y:S01]  /*01b0*/  IMAD.WIDE R46, R46, R39, c[0x0][0x168] ;  /* 0x00005a002e2e7625 */ /* 0x000fe200078e0227 */
[----:B------:R-:W-:Y:S01]  /*01c0*/  IADD3 R42, R44, 0x8, RZ ;  /* 0x000000082c2a7810 */ /* 0x000fe20007ffe0ff */
[----:B------:R-:W-:Y:S01]  /*01d0*/  CS2R R24, SRZ ;  /* 0x0000000000187805 */ /* 0x000fe2000001ff00 */
[----:B------:R-:W-:Y:S01]  /*01e0*/  IADD3 R38, R52, -0xbf4, RZ ;  /* 0xfffff40c34267810 */ /* 0x000fe20007ffe0ff */
[----:B------:R-:W-:Y:S01]  /*01f0*/  CS2R R26, SRZ ;  /* 0x00000000001a7805 */ /* 0x000fe2000001ff00 */
[----:B------:R-:W3:Y:S01]  /*0200*/  @P2 LDG.E.EL.128 R20, [R46.64] ;  /* 0x000000042e142981 */ /* 0x000ee2000c2e1d00 */
[----:B------:R-:W-:Y:S01]  /*0210*/  CS2R R16, SRZ ;  /* 0x0000000000107805 */ /* 0x000fe2000001ff00 */
[----:B------:R-:W-:Y:S01]  /*0220*/  CS2R R18, SRZ ;  /* 0x0000000000127805 */ /* 0x000fe2000001ff00 */
[----:B------:R-:W-:Y:S01]  /*0230*/  CS2R R12, SRZ ;  /* 0x00000000000c7805 */ /* 0x000fe2000001ff00 */
[----:B------:R-:W-:Y:S01]  /*0240*/  CS2R R14, SRZ ;  /* 0x00000000000e7805 */ /* 0x000fe2000001ff00 */
[----:B------:R-:W-:-:S04]  /*0250*/  IMAD.WIDE R44, R44, R43, c[0x0][0x160] ;  /* 0x000058002c2c7625 */ /* 0x000fc800078e022b */
[----:B------:R-:W-:Y:S01]  /*0260*/  IMAD.WIDE R40, R40, R39, c[0x0][0x168] ;  /* 0x00005a0028287625 */ /* 0x000fe200078e0227 */
[----:B------:R0:W5:Y:S03]  /*0270*/  @P3 LDG.E.EL.128 R28, [R44.64] ;  /* 0x000000042c1c3981 */ /* 0x000166000c2e1d00 */
[----:B------:R-:W-:Y:S01]  /*0280*/  IMAD.WIDE R42, R42, R43, c[0x0][0x160] ;  /* 0x000058002a2a7625 */ /* 0x000fe200078e022b */
[----:B------:R0:W5:Y:S03]  /*0290*/  @P2 LDG.E.EL.128 R16, [R40.64] ;  /* 0x0000000428102981 */ /* 0x000166000c2e1d00 */
[----:B------:R-:W-:Y:S01]  /*02a0*/  IMAD.WIDE R38, R38, R39, c[0x0][0x168] ;  /* 0x00005a0026267625 */ /* 0x000fe200078e0227 */
[----:B------:R0:W5:Y:S01]  /*02b0*/  @P3 LDG.E.EL.128 R24, [R42.64] ;  /* 0x000000042a183981 */ /* 0x000162000c2e1d00 */
[----:B------:R-:W-:Y:S03]  /*02c0*/  BSSY B0, `(.L_x_0) ;  /* 0x0000024000007945 */ /* 0x000fe60003800000 */
[----:B------:R0:W5:Y:S01]  /*02d0*/  @P2 LDG.E.EL.128 R12, [R38.64] ;  /* 0x00000004260c2981 */ /* 0x000162000c2e1d00 */
[----:B--2---:R-:W-:-:S04]  /*02e0*/  FMUL R3, R32, R32 ;  /* 0x0000002020037220 */ /* 0x004fc80000400000 */
[----:B------:R-:W-:-:S04]  /*02f0*/  FMUL R3, R3, R32 ;  /* 0x0000002003037220 */ /* 0x000fc80000400000 */
[----:B------:R-:W-:-:S04]  /*0300*/  FFMA R3, R3, 0.044714998453855514526, R32 ;  /* 0x3d37271303037823 */ /* 0x000fc80000000020 */
[----:B------:R-:W-:-:S04]  /*0310*/  FMUL R51, R3, 0.79788458347320556641 ;  /* 0x3f4c422a03337820 */ /* 0x000fc80000400000 */
[----:B------:R-:W-:Y:S01]  /*0320*/  FADD.FTZ R4, |R51|, -RZ ;  /* 0x800000ff33047221 */ /* 0x000fe20000010200 */
[----:B------:R-:W-:-:S04]  /*0330*/  FMUL R0, R33, R33 ;  /* 0x0000002121007220 */ /* 0x000fc80000400000 */
[----:B------:R-:W-:Y:S01]  /*0340*/  FSETP.GE.AND P4, PT, R4, 0.60000002384185791016, PT ;  /* 0x3f19999a0400780b */ /* 0x000fe20003f86000 */
[-C--:B------:R-:W-:Y:S01]  /*0350*/  FMUL R3, R34, R34.reuse ;  /* 0x0000002222037220 */ /* 0x080fe20000400000 */
[----:B------:R-:W-:Y:S01]  /*0360*/  FMUL R2, R0, R33 ;  /* 0x0000002100027220 */ /* 0x000fe20000400000 */
[-C--:B------:R-:W-:Y:S02]  /*0370*/  FMUL R0, R35, R35.reuse ;  /* 0x0000002323007220 */ /* 0x080fe40000400000 */
[----:B------:R-:W-:Y:S01]  /*0380*/  FMUL R3, R3, R34 ;  /* 0x0000002203037220 */ /* 0x000fe20000400000 */
[----:B------:R-:W-:Y:S01]  /*0390*/  FFMA R2, R2, 0.044714998453855514526, R33 ;  /* 0x3d37271302027823 */ /* 0x000fe20000000021 */
[----:B---3--:R-:W-:Y:S01]  /*03a0*/  FMUL R5, R20, R20 ;  /* 0x0000001414057220 */ /* 0x008fe20000400000 */
[----:B------:R-:W-:Y:S01]  /*03b0*/  FMUL R48, R0, R35 ;  /* 0x0000002300307220 */ /* 0x000fe20000400000 */
[----:B------:R-:W-:Y:S01]  /*03c0*/  FFMA R49, R3, 0.044714998453855514526, R34 ;  /* 0x3d37271303317823 */ /* 0x000fe20000000022 */
[----:B------:R-:W-:-:S03]  /*03d0*/  FMUL R50, R2, 0.79788458347320556641 ;  /* 0x3f4c422a02327820 */ /* 0x000fc60000400000 */
[----:B------:R-:W-:Y:S05]  /*03e0*/  @!P4 BRA `(.L_x_1) ;  /* 0x000000a00000c947 */ /* 0x000fea0003800000 */
[C---:B0-----:R-:W-:Y:S01]  /*03f0*/  FMUL R0, R4.reuse, 2.8853900432586669922 ;  /* 0x4038aa3b04007820 */ /* 0x041fe20000400000 */
[----:B------:R-:W-:Y:S02]  /*0400*/  MOV R3, 0x3f800000 ;  /* 0x3f80000000037802 */ /* 0x000fe40000000f00 */
[----:B------:R-:W-:-:S03]  /*0410*/  FSETP.GE.AND P4, PT, R4, 9.010913848876953125, PT ;  /* 0x41102cb40400780b */ /* 0x000fc60003f86000 */
[----:B------:R-:W0:Y:S02]  /*0420*/  MUFU.EX2 R0, R0 ;  /* 0x0000000000007308 */ /* 0x000e240000000800 */
[----:B0-----:R-:W-:-:S06]  /*0430*/  FADD R2, R0, 1 ;  /* 0x3f80000000027421 */ /* 0x001fcc0000000000 */
[----:B------:R-:W0:Y:S02]  /*0440*/  MUFU.RCP R2, R2 ;  /* 0x0000000200027308 */ /* 0x000e240000001000 */
[----:B0-----:R-:W-:-:S05]  /*0450*/  FFMA.FTZ R3, R2, -2, R3 ;  /* 0xc000000002037823 */ /* 0x001fca0000010003 */
[----:B------:R-:W-:-:S04]  /*0460*/  FSEL R4, R3, 1, !P4 ;  /* 0x3f80000003047808 */ /* 0x000fc80006000000 */
[----:B------:R-:W-:Y:S01]  /*0470*/  LOP3.LUT R51, R4, 0x80000000, R51, 0xf8, !PT ;  /* 0x8000000004337812 */ /* 0x000fe200078ef833 */
[----:B------:R-:W-:Y:S05]  /*0480*/  BRA `(.L_x_2) ;  /* 0x0000007000007947 */ /* 0x000fea0003800000 */
.L_x_1:
[----:B0-----:R-:W-:Y:S01]  /*0490*/  MOV R0, 0x3c80f082 ;  /* 0x3c80f08200007802 */ /* 0x001fe20000000f00 */
[----:B------:R-:W-:-:S04]  /*04a0*/  FMUL R3, R51, R51 ;  /* 0x0000003333037220 */ /* 0x000fc80000400000 */
[----:B------:R-:W-:-:S04]  /*04b0*/  FFMA.FTZ R0, R3, R0, -0.052303962409496307373 ;  /* 0xbd563cae03007423 */ /* 0x000fc80000010000 */
[----:B------:R-:W-:-:S04]  /*04c0*/  FFMA.FTZ R0, R3, R0, 0.1331529766321182251 ;  /* 0x3e08594103007423 */ /* 0x000fc80000010000 */
[----:B------:R-:W-:-:S04]  /*04d0*/  FFMA.FTZ R0, R3, R0, -0.33332768082618713379 ;  /* 0xbeaaa9ed03007423 */ /* 0x000fc80000010000 */
[----:B------:R-:W-:-:S04]  /*04e0*/  FFMA.FTZ R0, R3, R0, RZ ;  /* 0x0000000003007223 */ /* 0x000fc800000100ff */
[----:B------:R-:W-:Y:S02]  /*04f0*/  FFMA.FTZ R51, R51, R0, R51 ;  /* 0x0000000033337223 */ /* 0x000fe40000010033 */
.L_x_2:
[----:B------:R-:W-:Y:S05]  /*0500*/  BSYNC B0 ;  /* 0x0000000000007941 */ /* 0x000fea0003800000 */
.L_x_0:
[----:B------:R-:W-:Y:S01]  /*0510*/  FADD.FTZ R6, |R50|, -RZ ;  /* 0x800000ff32067221 */ /* 0x000fe20000010200 */
[----:B------:R-:W-:Y:S01]  /*0520*/  BSSY B0, `(.L_x_3) ;  /* 0x0000018000007945 */ /* 0x000fe20003800000 */
[----:B------:R-:W-:Y:S01]  /*0530*/  FMUL R3, R5, R20 ;  /* 0x0000001405037220 */ /* 0x000fe20000400000 */
[----:B------:R-:W-:Y:S01]  /*0540*/  FFMA R48, R48, 0.044714998453855514526, R35 ;  /* 0x3d37271330307823 */ /* 0x000fe20000000023 */
[----:B------:R-:W-:Y:S01]  /*0550*/  FMUL R49, R49, 0.79788458347320556641 ;  /* 0x3f4c422a31317820 */ /* 0x000fe20000400000 */
[----:B------:R-:W-:Y:S01]  /*0560*/  FSETP.GE.AND P4, PT, R6, 0.60000002384185791016, PT ;  /* 0x3f19999a0600780b */ /* 0x000fe20003f86000 */
[----:B------:R-:W-:-:S12]  /*0570*/  FMUL R36, R21, R21 ;  /* 0x0000001515247220 */ /* 0x000fd80000400000 */
[----:B------:R-:W-:Y:S05]  /*0580*/  @!P4 BRA `(.L_x_4) ;  /* 0x000000a00000c947 */ /* 0x000fea0003800000 */
[C---:B------:R-:W-:Y:S01]  /*0590*/  FMUL R0, R6.reuse, 2.8853900432586669922 ;  /* 0x4038aa3b06007820 */ /* 0x040fe20000400000 */
        /* <DEDUP_REMOVED lines=9> */
.L_x_4:
[----:B------:R-:W-:Y:S01]  /*0630*/  MOV R0, 0x3c80f082 ;  /* 0x3c80f08200007802 */ /* 0x000fe20000000f00 */
[----:B------:R-:W-:-:S04]  /*0640*/  FMUL R5, R50, R50 ;  /* 0x0000003232057220 */ /* 0x000fc80000400000 */
[----:B------:R-:W-:-:S04]  /*0650*/  FFMA.FTZ R0, R5, R0, -0.052303962409496307373 ;  /* 0xbd563cae05007423 */ /* 0x000fc80000010000 */
[----:B------:R-:W-:-:S04]  /*0660*/  FFMA.FTZ R0, R5, R0, 0.1331529766321182251 ;  /* 0x3e08594105007423 */ /* 0x000fc80000010000 */
[----:B------:R-:W-:-:S04]  /*0670*/  FFMA.FTZ R0, R5, R0, -0.33332768082618713379 ;  /* 0xbeaaa9ed05007423 */ /* 0x000fc80000010000 */
[----:B------:R-:W-:-:S04]  /*0680*/  FFMA.FTZ R5, R5, R0, RZ ;  /* 0x0000000005057223 */ /* 0x000fc800000100ff */
[----:B------:R-:W-:Y:S02]  /*0690*/  FFMA.FTZ R50, R50, R5, R50 ;  /* 0x0000000532327223 */ /* 0x000fe40000010032 */
.L_x_5:
[----:B------:R-:W-:Y:S05]  /*06a0*/  BSYNC B0 ;  /* 0x0000000000007941 */ /* 0x000fea0003800000 */
.L_x_3:
        /* <DEDUP_REMOVED lines=18> */
.L_x_7:
[----:B------:R-:W-:Y:S01]  /*07d0*/  MOV R0, 0x3c80f082 ;  /* 0x3c80f08200007802 */ /* 0x000fe20000000f00 */
[----:B------:R-:W-:-:S04]  /*07e0*/  FMUL R3, R49, R49 ;  /* 0x0000003131037220 */ /* 0x000fc80000400000 */
[----:B------:R-:W-:-:S04]  /*07f0*/  FFMA.FTZ R0, R3, R0, -0.052303962409496307373 ;  /* 0xbd563cae03007423 */ /* 0x000fc80000010000 */
[----:B------:R-:W-:-:S04]  /*0800*/  FFMA.FTZ R0, R3, R0, 0.1331529766321182251 ;  /* 0x3e08594103007423 */ /* 0x000fc80000010000 */
[----:B------:R-:W-:-:S04]  /*0810*/  FFMA.FTZ R0, R3, R0, -0.33332768082618713379 ;  /* 0xbeaaa9ed03007423 */ /* 0x000fc80000010000 */
[----:B------:R-:W-:-:S04]  /*0820*/  FFMA.FTZ R0, R3, R0, RZ ;  /* 0x0000000003007223 */ /* 0x000fc800000100ff */
[----:B------:R-:W-:Y:S02]  /*0830*/  FFMA.FTZ R49, R49, R0, R49 ;  /* 0x0000000031317223 */ /* 0x000fe40000010031 */
.L_x_8:
[----:B------:R-:W-:Y:S05]  /*0840*/  BSYNC B0 ;  /* 0x0000000000007941 */ /* 0x000fea0003800000 */
.L_x_6:
        /* <DEDUP_REMOVED lines=18> */
.L_x_10:
[----:B------:R-:W-:Y:S01]  /*0970*/  MOV R0, 0x3c80f082 ;  /* 0x3c80f08200007802 */ /* 0x000fe20000000f00 */
[----:B------:R-:W-:-:S04]  /*0980*/  FMUL R5, R48, R48 ;  /* 0x0000003030057220 */ /* 0x000fc80000400000 */
[----:B------:R-:W-:-:S04]  /*0990*/  FFMA.FTZ R0, R5, R0, -0.052303962409496307373 ;  /* 0xbd563cae05007423 */ /* 0x000fc80000010000 */
[----:B------:R-:W-:-:S04]  /*09a0*/  FFMA.FTZ R0, R5, R0, 0.1331529766321182251 ;  /* 0x3e08594105007423 */ /* 0x000fc80000010000 */
[----:B------:R-:W-:-:S04]  /*09b0*/  FFMA.FTZ R0, R5, R0, -0.33332768082618713379 ;  /* 0xbeaaa9ed05007423 */ /* 0x000fc80000010000 */
[----:B------:R-:W-:-:S04]  /*09c0*/  FFMA.FTZ R5, R5, R0, RZ ;  /* 0x0000000005057223 */ /* 0x000fc800000100ff */
[----:B------:R-:W-:Y:S02]  /*09d0*/  FFMA.FTZ R48, R48, R5, R48 ;  /* 0x0000000530307223 */ /* 0x000fe40000010030 */
.L_x_11:
[----:B------:R-:W-:Y:S05]  /*09e0*/  BSYNC B0 ;  /* 0x0000000000007941 */ /* 0x000fea0003800000 */
.L_x_9:
[----:B------:R-:W-:Y:S01]  /*09f0*/  FADD.FTZ R7, |R37|, -RZ ;  /* 0x800000ff25077221 */ /* 0x000fe20000010200 */
[----:B------:R-:W-:Y:S01]  /*0a00*/  BSSY B0, `(.L_x_12) ;  /* 0x0000018000007945 */ /* 0x000fe20003800000 */
[----:B------:R-:W-:Y:S01]  /*0a10*/  FFMA R11, R3, 0.044714998453855514526, R22 ;  /* 0x3d372713030b7823 */ /* 0x000fe20000000016 */
[----:B------:R-:W-:Y:S01]  /*0a20*/  FMUL R2, R6, R23 ;  /* 0x0000001706027220 */ /* 0x000fe20000400000 */
[----:B------:R-:W-:Y:S01]  /*0a30*/  FMUL R36, R36, 0.79788458347320556641 ;  /* 0x3f4c422a24247820 */ /* 0x000fe20000400000 */
[----:B------:R-:W-:Y:S01]  /*0a40*/  FSETP.GE.AND P4, PT, R7, 0.60000002384185791016, PT ;  /* 0x3f19999a0700780b */ /* 0x000fe20003f86000 */
[----:B-----5:R-:W-:-:S12]  /*0a50*/  FMUL R3, R16, R16 ;  /* 0x0000001010037220 */ /* 0x020fd80000400000 */
[----:B------:R-:W-:Y:S05]  /*0a60*/  @!P4 BRA `(.L_x_13) ;  /* 0x000000a00000c947 */ /* 0x000fea0003800000 */
[C---:B------:R-:W-:Y:S01]  /*0a70*/  FMUL R0, R7.reuse, 2.8853900432586669922 ;  /* 0x4038aa3b07007820 */ /* 0x040fe20000400000 */
[----:B------:R-:W-:Y:S01]  /*0a80*/  IMAD.MOV.U32 R5, RZ, RZ, 0x3f800000 ;  /* 0x3f800000ff057424 */ /* 0x000fe200078e00ff */
[----:B------:R-:W-:-:S04]  /*0a90*/  FSETP.GE.AND P4, PT, R7, 9.010913848876953125, PT ;  /* 0x41102cb40700780b */ /* 0x000fc80003f86000 */
[----:B------:R-:W0:Y:S02]  /*0aa0*/  MUFU.EX2 R0, R0 ;  /* 0x0000000000007308 */ /* 0x000e240000000800 */
[----:B0-----:R-:W-:-:S06]  /*0ab0*/  FADD R4, R0, 1 ;  /* 0x3f80000000047421 */ /* 0x001fcc0000000000 */
[----:B------:R-:W0:Y:S02]  /*0ac0*/  MUFU.RCP R4, R4 ;  /* 0x0000000400047308 */ /* 0x000e240000001000 */
[----:B0-----:R-:W-:-:S05]  /*0ad0*/  FFMA.FTZ R5, R4, -2, R5 ;  /* 0xc000000004057823 */ /* 0x001fca0000010005 */
[----:B------:R-:W-:-:S04]  /*0ae0*/  FSEL R6, R5, 1, !P4 ;  /* 0x3f80000005067808 */ /* 0x000fc80006000000 */
[----:B------:R-:W-:Y:S01]  /*0af0*/  LOP3.LUT R37, R6, 0x80000000, R37, 0xf8, !PT ;  /* 0x8000000006257812 */ /* 0x000fe200078ef825 */
[----:B------:R-:W-:Y:S05]  /*0b00*/  BRA `(.L_x_14) ;  /* 0x0000007000007947 */ /* 0x000fea0003800000 */
.L_x_13:
[----:B------:R-:W-:Y:S01]  /*0b10*/  MOV R0, 0x3c80f082 ;  /* 0x3c80f08200007802 */ /* 0x000fe20000000f00 */
[----:B------:R-:W-:-:S04]  /*0b20*/  FMUL R5, R37, R37 ;  /* 0x0000002525057220 */ /* 0x000fc80000400000 */
[----:B------:R-:W-:-:S04]  /*0b30*/  FFMA.FTZ R0, R5, R0, -0.052303962409496307373 ;  /* 0xbd563cae05007423 */ /* 0x000fc80000010000 */
[----:B------:R-:W-:-:S04]  /*0b40*/  FFMA.FTZ R0, R5, R0, 0.1331529766321182251 ;  /* 0x3e08594105007423 */ /* 0x000fc80000010000 */
[----:B------:R-:W-:-:S04]  /*0b50*/  FFMA.FTZ R0, R5, R0, -0.33332768082618713379 ;  /* 0xbeaaa9ed05007423 */ /* 0x000fc80000010000 */
[----:B------:R-:W-:-:S04]  /*0b60*/  FFMA.FTZ R0, R5, R0, RZ ;  /* 0x0000000005007223 */ /* 0x000fc800000100ff */
[----:B------:R-:W-:Y:S02]  /*0b70*/  FFMA.FTZ R37, R37, R0, R37 ;  /* 0x0000000025257223 */ /* 0x000fe40000010025 */
.L_x_14:
[----:B------:R-:W-:Y:S05]  /*0b80*/  BSYNC B0 ;  /* 0x0000000000007941 */ /* 0x000fea0003800000 */
.L_x_12:
        /* <DEDUP_REMOVED lines=18> */
.L_x_16:
[----:B------:R-:W-:Y:S01]  /*0cb0*/  MOV R0, 0x3c80f082 ;  /* 0x3c80f08200007802 */ /* 0x000fe20000000f00 */
[----:B------:R-:W-:-:S04]  /*0cc0*/  FMUL R5, R36, R36 ;  /* 0x0000002424057220 */ /* 0x000fc80000400000 */
[----:B------:R-:W-:-:S04]  /*0cd0*/  FFMA.FTZ R0, R5, R0, -0.052303962409496307373 ;  /* 0xbd563cae05007423 */ /* 0x000fc80000010000 */
[----:B------:R-:W-:-:S04]  /*0ce0*/  FFMA.FTZ R0, R5, R0, 0.1331529766321182251 ;  /* 0x3e08594105007423 */ /* 0x000fc80000010000 */
[----:B------:R-:W-:-:S04]  /*0cf0*/  FFMA.FTZ R0, R5, R0, -0.33332768082618713379 ;  /* 0xbeaaa9ed05007423 */ /* 0x000fc80000010000 */
[----:B------:R-:W-:-:S04]  /*0d00*/  FFMA.FTZ R5, R5, R0, RZ ;  /* 0x0000000005057223 */ /* 0x000fc800000100ff */
[----:B------:R-:W-:Y:S02]  /*0d10*/  FFMA.FTZ R36, R36, R5, R36 ;  /* 0x0000000524247223 */ /* 0x000fe40000010024 */
.L_x_17:
[----:B------:R-:W-:Y:S05]  /*0d20*/  BSYNC B0 ;  /* 0x0000000000007941 */ /* 0x000fea0003800000 */
.L_x_15:
        /* <DEDUP_REMOVED lines=18> */
.L_x_19:
[----:B------:R-:W-:Y:S01]  /*0e50*/  MOV R0, 0x3c80f082 ;  /* 0x3c80f08200007802 */ /* 0x000fe20000000f00 */
[----:B------:R-:W-:-:S04]  /*0e60*/  FMUL R7, R11, R11 ;  /* 0x0000000b0b077220 */ /* 0x000fc80000400000 */
[----:B------:R-:W-:-:S04]  /*0e70*/  FFMA.FTZ R0, R7, R0, -0.052303962409496307373 ;  /* 0xbd563cae07007423 */ /* 0x000fc80000010000 */
[----:B------:R-:W-:-:S04]  /*0e80*/  FFMA.FTZ R0, R7, R0, 0.1331529766321182251 ;  /* 0x3e08594107007423 */ /* 0x000fc80000010000 */
[----:B------:R-:W-:-:S04]  /*0e90*/  FFMA.FTZ R0, R7, R0, -0.33332768082618713379 ;  /* 0xbeaaa9ed07007423 */ /* 0x000fc80000010000 */
[----:B------:R-:W-:-:S04]  /*0ea0*/  FFMA.FTZ R0, R7, R0, RZ ;  /* 0x0000000007007223 */ /* 0x000fc800000100ff */
[----:B------:R-:W-:Y:S02]  /*0eb0*/  FFMA.FTZ R11, R11, R0, R11 ;  /* 0x000000000b0b7223 */ /* 0x000fe4000001000b */
.L_x_20:
[----:B------:R-:W-:Y:S05]  /*0ec0*/  BSYNC B0 ;  /* 0x0000000000007941 */ /* 0x000fea0003800000 */
.L_x_18:
        /* <DEDUP_REMOVED lines=18> */
.L_x_22:
[----:B------:R-:W-:Y:S01]  /*0ff0*/  MOV R0, 0x3c80f082 ;  /* 0x3c80f08200007802 */ /* 0x000fe20000000f00 */
[----:B------:R-:W-:-:S04]  /*1000*/  FMUL R7, R2, R2 ;  /* 0x0000000202077220 */ /* 0x000fc80000400000 */
[----:B------:R-:W-:-:S04]  /*1010*/  FFMA.FTZ R0, R7, R0, -0.052303962409496307373 ;  /* 0xbd563cae07007423 */ /* 0x000fc80000010000 */
[----:B------:R-:W-:-:S04]  /*1020*/  FFMA.FTZ R0, R7, R0, 0.1331529766321182251 ;  /* 0x3e08594107007423 */ /* 0x000fc80000010000 */
[----:B------:R-:W-:-:S04]  /*1030*/  FFMA.FTZ R0, R7, R0, -0.33332768082618713379 ;  /* 0xbeaaa9ed07007423 */ /* 0x000fc80000010000 */
[----:B------:R-:W-:-:S04]  /*1040*/  FFMA.FTZ R7, R7, R0, RZ ;  /* 0x0000000007077223 */ /* 0x000fc800000100ff */
[----:B------:R-:W-:Y:S02]  /*1050*/  FFMA.FTZ R10, R2, R7, R2 ;  /* 0x00000007020a7223 */ /* 0x000fe40000010002 */
.L_x_23:
[----:B------:R-:W-:Y:S05]  /*1060*/  BSYNC B0 ;  /* 0x0000000000007941 */ /* 0x000fea0003800000 */
.L_x_21:
        /* <DEDUP_REMOVED lines=18> */
.L_x_25:
[----:B------:R-:W-:Y:S01]  /*1190*/  MOV R0, 0x3c80f082 ;  /* 0x3c80f08200007802 */ /* 0x000fe20000000f00 */
[----:B------:R-:W-:-:S04]  /*11a0*/  FMUL R9, R3, R3 ;  /* 0x0000000303097220 */ /* 0x000fc80000400000 */
[----:B------:R-:W-:-:S04]  /*11b0*/  FFMA.FTZ R0, R9, R0, -0.052303962409496307373 ;  /* 0xbd563cae09007423 */ /* 0x000fc80000010000 */
[----:B------:R-:W-:-:S04]  /*11c0*/  FFMA.FTZ R0, R9, R0, 0.1331529766321182251 ;  /* 0x3e08594109007423 */ /* 0x000fc80000010000 */
[----:B------:R-:W-:-:S04]  /*11d0*/  FFMA.FTZ R0, R9, R0, -0.33332768082618713379 ;  /* 0xbeaaa9ed09007423 */ /* 0x000fc80000010000 */
[----:B------:R-:W-:-:S04]  /*11e0*/  FFMA.FTZ R0, R9, R0, RZ ;  /* 0x0000000009007223 */ /* 0x000fc800000100ff */
[----:B------:R-:W-:Y:S02]  /*11f0*/  FFMA.FTZ R9, R3, R0, R3 ;  /* 0x0000000003097223 */ /* 0x000fe40000010003 */
.L_x_26:
[----:B------:R-:W-:Y:S05]  /*1200*/  BSYNC B0 ;  /* 0x0000000000007941 */ /* 0x000fea0003800000 */
.L_x_24:
        /* <DEDUP_REMOVED lines=18> */
.L_x_28:
[----:B------:R-:W-:Y:S01]  /*1330*/  IMAD.MOV.U32 R0, RZ, RZ, 0x3c80f082 ;  /* 0x3c80f082ff007424 */ /* 0x000fe200078e00ff */
[----:B------:R-:W-:-:S04]  /*1340*/  FMUL R3, R4, R4 ;  /* 0x0000000404037220 */ /* 0x000fc80000400000 */
[----:B------:R-:W-:-:S04]  /*1350*/  FFMA.FTZ R0, R3, R0, -0.052303962409496307373 ;  /* 0xbd563cae03007423 */ /* 0x000fc80000010000 */
[----:B------:R-:W-:-:S04]  /*1360*/  FFMA.FTZ R0, R3, R0, 0.1331529766321182251 ;  /* 0x3e08594103007423 */ /* 0x000fc80000010000 */
[----:B------:R-:W-:-:S04]  /*1370*/  FFMA.FTZ R0, R3, R0, -0.33332768082618713379 ;  /* 0xbeaaa9ed03007423 */ /* 0x000fc80000010000 */
[----:B------:R-:W-:-:S04]  /*1380*/  FFMA.FTZ R3, R3, R0, RZ ;  /* 0x0000000003037223 */ /* 0x000fc800000100ff */
[----:B------:R-:W-:Y:S02]  /*1390*/  FFMA.FTZ R8, R4, R3, R4 ;  /* 0x0000000304087223 */ /* 0x000fe40000010004 */
.L_x_29:
[----:B------:R-:W-:Y:S05]  /*13a0*/  BSYNC B0 ;  /* 0x0000000000007941 */ /* 0x000fea0003800000 */
.L_x_27:
        /* <DEDUP_REMOVED lines=18> */
.L_x_31:
[----:B------:R-:W-:Y:S01]  /*14d0*/  MOV R0, 0x3c80f082 ;  /* 0x3c80f08200007802 */ /* 0x000fe20000000f00 */
[----:B------:R-:W-:-:S04]  /*14e0*/  FMUL R7, R5, R5 ;  /* 0x0000000505077220 */ /* 0x000fc80000400000 */
[----:B------:R-:W-:-:S04]  /*14f0*/  FFMA.FTZ R0, R7, R0, -0.052303962409496307373 ;  /* 0xbd563cae07007423 */ /* 0x000fc80000010000 */
[----:B------:R-:W-:-:S04]  /*1500*/  FFMA.FTZ R0, R7, R0, 0.1331529766321182251 ;  /* 0x3e08594107007423 */ /* 0x000fc80000010000 */
[----:B------:R-:W-:-:S04]  /*1510*/  FFMA.FTZ R0, R7, R0, -0.33332768082618713379 ;  /* 0xbeaaa9ed07007423 */ /* 0x000fc80000010000 */
[----:B------:R-:W-:-:S04]  /*1520*/  FFMA.FTZ R0, R7, R0, RZ ;  /* 0x0000000007007223 */ /* 0x000fc800000100ff */
[----:B------:R-:W-:Y:S02]  /*1530*/  FFMA.FTZ R7, R5, R0, R5 ;  /* 0x0000000005077223 */ /* 0x000fe40000010005 */
.L_x_32:
[----:B------:R-:W-:Y:S05]  /*1540*/  BSYNC B0 ;  /* 0x0000000000007941 */ /* 0x000fea0003800000 */
.L_x_30:
        /* <DEDUP_REMOVED lines=18> */
.L_x_34:
[----:B------:R-:W-:Y:S01]  /*1670*/  MOV R0, 0x3c80f082 ;  /* 0x3c80f08200007802 */ /* 0x000fe20000000f00 */
[----:B------:R-:W-:-:S04]  /*1680*/  FMUL R5, R2, R2 ;  /* 0x0000000202057220 */ /* 0x000fc80000400000 */
[----:B------:R-:W-:-:S04]  /*1690*/  FFMA.FTZ R0, R5, R0, -0.052303962409496307373 ;  /* 0xbd563cae05007423 */ /* 0x000fc80000010000 */
[----:B------:R-:W-:-:S04]  /*16a0*/  FFMA.FTZ R0, R5, R0, 0.1331529766321182251 ;  /* 0x3e08594105007423 */ /* 0x000fc80000010000 */
[----:B------:R-:W-:-:S04]  /*16b0*/  FFMA.FTZ R0, R5, R0, -0.33332768082618713379 ;  /* 0xbeaaa9ed05007423 */ /* 0x000fc80000010000 */
[----:B------:R-:W-:-:S04]  /*16c0*/  FFMA.FTZ R5, R5, R0, RZ ;  /* 0x0000000005057223 */ /* 0x000fc800000100ff */
[----:B------:R-:W-:Y:S02]  /*16d0*/  FFMA.FTZ R6, R2, R5, R2 ;  /* 0x0000000502067223 */ /* 0x000fe40000010002 */
.L_x_35:
[----:B------:R-:W-:Y:S05]  /*16e0*/  BSYNC B0 ;  /* 0x0000000000007941 */ /* 0x000fea0003800000 */
.L_x_33:
[----:B------:R-:W-:Y:S01]  /*16f0*/  FADD.FTZ R5, |R3|, -RZ ;  /* 0x800000ff03057221 */ /* 0x000fe20000010200 */
[----:B------:R-:W-:Y:S01]  /*1700*/  BSSY B0, `(.L_x_36) ;  /* 0x0000017000007945 */ /* 0x000fe20003800000 */
[----:B------:R-:W-:Y:S01]  /*1710*/  FMUL R54, R54, R15 ;  /* 0x0000000f36367220 */ /* 0x000fe20000400000 */
[----:B------:R-:W-:Y:S01]  /*1720*/  FFMA R55, R55, 0.044714998453855514526, R14 ;  /* 0x3d37271337377823 */ /* 0x000fe2000000000e */
[----:B------:R-:W-:Y:S01]  /*1730*/  FMUL R4, R4, 0.79788458347320556641 ;  /* 0x3f4c422a04047820 */ /* 0x000fe20000400000 */
[----:B------:R-:W-:-:S13]  /*1740*/  FSETP.GE.AND P4, PT, R5, 0.60000002384185791016, PT ;  /* 0x3f19999a0500780b */ /* 0x000fda0003f86000 */
        /* <DEDUP_REMOVED lines=11> */
.L_x_37:
[----:B------:R-:W-:Y:S01]  /*1800*/  MOV R0, 0x3c80f082 ;  /* 0x3c80f08200007802 */ /* 0x000fe20000000f00 */
[----:B------:R-:W-:-:S04]  /*1810*/  FMUL R5, R3, R3 ;  /* 0x0000000303057220 */ /* 0x000fc80000400000 */
[----:B------:R-:W-:-:S04]  /*1820*/  FFMA.FTZ R0, R5, R0, -0.052303962409496307373 ;  /* 0xbd563cae05007423 */ /* 0x000fc80000010000 */
[----:B------:R-:W-:-:S04]  /*1830*/  FFMA.FTZ R0, R5, R0, 0.1331529766321182251 ;  /* 0x3e08594105007423 */ /* 0x000fc80000010000 */
[----:B------:R-:W-:-:S04]  /*1840*/  FFMA.FTZ R0, R5, R0, -0.33332768082618713379 ;  /* 0xbeaaa9ed05007423 */ /* 0x000fc80000010000 */
[----:B------:R-:W-:-:S04]  /*1850*/  FFMA.FTZ R0, R5, R0, RZ ;  /* 0x0000000005007223 */ /* 0x000fc800000100ff */
[----:B------:R-:W-:Y:S02]  /*1860*/  FFMA.FTZ R5, R3, R0, R3 ;  /* 0x0000000003057223 */ /* 0x000fe40000010003 */
.L_x_38:
[----:B------:R-:W-:Y:S05]  /*1870*/  BSYNC B0 ;  /* 0x0000000000007941 */ /* 0x000fea0003800000 */
.L_x_36:
[----:B------:R-:W-:Y:S01]  /*1880*/  FADD.FTZ R56, |R4|, -RZ ;  /* 0x800000ff04387221 */ /* 0x000fe20000010200 */
[----:B------:R-:W-:Y:S01]  /*1890*/  BSSY B0, `(.L_x_39) ;  /* 0x0000016000007945 */ /* 0x000fe20003800000 */
[----:B------:R-:W-:Y:S01]  /*18a0*/  FFMA R3, R54, 0.044714998453855514526, R15 ;  /* 0x3d37271336037823 */ /* 0x000fe2000000000f */
[----:B------:R-:W-:Y:S02]  /*18b0*/  FMUL R60, R55, 0.79788458347320556641 ;  /* 0x3f4c422a373c7820 */ /* 0x000fe40000400000 */
        /* <DEDUP_REMOVED lines=12> */
.L_x_40:
[----:B------:R-:W-:Y:S01]  /*1980*/  MOV R0, 0x3c80f082 ;  /* 0x3c80f08200007802 */ /* 0x000fe20000000f00 */
[----:B------:R-:W-:-:S04]  /*1990*/  FMUL R55, R4, R4 ;  /* 0x0000000404377220 */ /* 0x000fc80000400000 */
[----:B------:R-:W-:-:S04]  /*19a0*/  FFMA.FTZ R0, R55, R0, -0.052303962409496307373 ;  /* 0xbd563cae37007423 */ /* 0x000fc80000010000 */
[----:B------:R-:W-:-:S04]  /*19b0*/  FFMA.FTZ R0, R55, R0, 0.1331529766321182251 ;  /* 0x3e08594137007423 */ /* 0x000fc80000010000 */
[----:B------:R-:W-:-:S04]  /*19c0*/  FFMA.FTZ R0, R55, R0, -0.33332768082618713379 ;  /* 0xbeaaa9ed37007423 */ /* 0x000fc80000010000 */
[----:B------:R-:W-:-:S04]  /*19d0*/  FFMA.FTZ R55, R55, R0, RZ ;  /* 0x0000000037377223 */ /* 0x000fc800000100ff */
[----:B------:R-:W-:Y:S02]  /*19e0*/  FFMA.FTZ R4, R4, R55, R4 ;  /* 0x0000003704047223 */ /* 0x000fe40000010004 */
.L_x_41:
[----:B------:R-:W-:Y:S05]  /*19f0*/  BSYNC B0 ;  /* 0x0000000000007941 */ /* 0x000fea0003800000 */
.L_x_39:
[----:B------:R-:W-:Y:S01]  /*1a00*/  PRMT R61, R27, 0x7632, R61 ;  /* 0x000076321b3d7816 */ /* 0x000fe2000000003d */
[----:B------:R-:W-:Y:S01]  /*1a10*/  FADD.FTZ R2, |R60|, -RZ ;  /* 0x800000ff3c027221 */ /* 0x000fe20000010200 */
[----:B------:R-:W-:Y:S01]  /*1a20*/  BSSY B0, `(.L_x_42) ;  /* 0x000001e000007945 */ /* 0x000fe20003800000 */
[----:B------:R-:W-:Y:S01]  /*1a30*/  FMUL R3, R3, 0.79788458347320556641 ;  /* 0x3f4c422a03037820 */ /* 0x000fe20000400000 */
[----:B------:R-:W-:Y:S01]  /*1a40*/  PRMT R59, R28, 0x7632, R59 ;  /* 0x000076321c3b7816 */ /* 0x000fe2000000003b */
[----:B------:R0:W-:Y:S01]  /*1a50*/  STL.S16 [R1+0x4], R61 ;  /* 0x0000043d01007387 */ /* 0x0001e20000100600 */
[----:B------:R-:W-:Y:S02]  /*1a60*/  FSETP.GE.AND P4, PT, R2, 0.60000002384185791016, PT ;  /* 0x3f19999a0200780b */ /* 0x000fe40003f86000 */
[----:B------:R-:W-:Y:S02]  /*1a70*/  PRMT R58, R29, 0x7632, R58 ;  /* 0x000076321d3a7816 */ /* 0x000fe4000000003a */
[----:B------:R-:W-:-:S02]  /*1a80*/  PRMT R57, R30, 0x7632, R57 ;  /* 0x000076321e397816 */ /* 0x000fc40000000039 */
[----:B------:R-:W-:Y:S02]  /*1a90*/  PRMT R56, R31, 0x7632, R56 ;  /* 0x000076321f387816 */ /* 0x000fe40000000038 */
[----:B------:R-:W-:Y:S02]  /*1aa0*/  PRMT R55, R24, 0x7632, R55 ;  /* 0x0000763218377816 */ /* 0x000fe40000000037 */
[----:B------:R-:W-:Y:S02]  /*1ab0*/  PRMT R54, R25, 0x7632, R54 ;  /* 0x0000763219367816 */ /* 0x000fe40000000036 */
[----:B------:R-:W-:Y:S01]  /*1ac0*/  PRMT R0, R26, 0x7632, R0 ;  /* 0x000076321a007816 */ /* 0x000fe20000000000 */
[----:B------:R-:W-:Y:S05]  /*1ad0*/  @!P4 BRA `(.L_x_43) ;  /* 0x000000b00000c947 */ /* 0x000fea0003800000 */
[C---:B0-----:R-:W-:Y:S01]  /*1ae0*/  FMUL R61, R2.reuse, 2.8853900432586669922 ;  /* 0x4038aa3b023d7820 */ /* 0x041fe20000400000 */
[----:B------:R-:W-:Y:S02]  /*1af0*/  MOV R53, 0x3f800000 ;  /* 0x3f80000000357802 */ /* 0x000fe40000000f00 */
[----:B------:R-:W-:-:S03]  /*1b00*/  FSETP.GE.AND P4, PT, R2, 9.010913848876953125, PT ;  /* 0x41102cb40200780b */ /* 0x000fc60003f86000 */
[----:B------:R-:W0:Y:S02]  /*1b10*/  MUFU.EX2 R61, R61 ;  /* 0x0000003d003d7308 */ /* 0x000e240000000800 */
[----:B0-----:R-:W-:-:S06]  /*1b20*/  FADD R61, R61, 1 ;  /* 0x3f8000003d3d7421 */ /* 0x001fcc0000000000 */
[----:B------:R-:W0:Y:S02]  /*1b30*/  MUFU.RCP R61, R61 ;  /* 0x0000003d003d7308 */ /* 0x000e240000001000 */
[----:B0-----:R-:W-:Y:S02]  /*1b40*/  FFMA.FTZ R61, R61, -2, R53 ;  /* 0xc00000003d3d7823 */ /* 0x001fe40000010035 */
[----:B------:R-:W0:Y:S03]  /*1b50*/  S2R R53, SR_CTAID.X ;  /* 0x0000000000357919 */ /* 0x000e260000002500 */
[----:B------:R-:W-:-:S04]  /*1b60*/  FSEL R61, R61, 1, !P4 ;  /* 0x3f8000003d3d7808 */ /* 0x000fc80006000000 */
[----:B------:R-:W-:Y:S01]  /*1b70*/  LOP3.LUT R2, R61, 0x80000000, R60, 0xf8, !PT ;  /* 0x800000003d027812 */ /* 0x000fe200078ef83c */
[----:B------:R-:W-:Y:S05]  /*1b80*/  BRA `(.L_x_44) ;  /* 0x0000007000007947 */ /* 0x000fea0003800000 */
.L_x_43:
[----:B0-----:R-:W-:Y:S01]  /*1b90*/  MOV R2, 0x3c80f082 ;  /* 0x3c80f08200027802 */ /* 0x001fe20000000f00 */
[----:B------:R-:W-:-:S04]  /*1ba0*/  FMUL R61, R60, R60 ;  /* 0x0000003c3c3d7220 */ /* 0x000fc80000400000 */
[----:B------:R-:W-:-:S04]  /*1bb0*/  FFMA.FTZ R2, R61, R2, -0.052303962409496307373 ;  /* 0xbd563cae3d027423 */ /* 0x000fc80000010002 */
[----:B------:R-:W-:-:S04]  /*1bc0*/  FFMA.FTZ R2, R61, R2, 0.1331529766321182251 ;  /* 0x3e0859413d027423 */ /* 0x000fc80000010002 */
[----:B------:R-:W-:-:S04]  /*1bd0*/  FFMA.FTZ R2, R61, R2, -0.33332768082618713379 ;  /* 0xbeaaa9ed3d027423 */ /* 0x000fc80000010002 */
[----:B------:R-:W-:-:S04]  /*1be0*/  FFMA.FTZ R2, R61, R2, RZ ;  /* 0x000000023d027223 */ /* 0x000fc800000100ff */
[----:B------:R-:W-:Y:S02]  /*1bf0*/  FFMA.FTZ R2, R60, R2, R60 ;  /* 0x000000023c027223 */ /* 0x000fe4000001003c */
.L_x_44:
[----:B------:R-:W-:Y:S05]  /*1c00*/  BSYNC B0 ;  /* 0x0000000000007941 */ /* 0x000fea0003800000 */
.L_x_42:
[----:B------:R-:W2:Y:S01]  /*1c10*/  LDL.LU R61, [R1+0x4] ;  /* 0x00000400013d7983 */ /* 0x000ea20000300800 */
[----:B------:R-:W-:Y:S01]  /*1c20*/  FMUL R32, R32, 0.5 ;  /* 0x3f00000020207820 */ /* 0x000fe20000400000 */
[----:B------:R-:W-:Y:S01]  /*1c30*/  BSSY B0, `(.L_x_45) ;  /* 0x0000036000007945 */ /* 0x000fe20003800000 */
[----:B------:R-:W-:Y:S01]  /*1c40*/  IMAD.U32 R28, R28, 0x10000, RZ ;  /* 0x000100001c1c7824 */ /* 0x000fe200078e00ff */
[----:B------:R-:W-:Y:S01]  /*1c50*/  SHF.L.U32 R29, R29, 0x10, RZ ;  /* 0x000000101d1d7819 */ /* 0x000fe200000006ff */
[----:B------:R-:W-:Y:S01]  /*1c60*/  FMUL R33, R33, 0.5 ;  /* 0x3f00000021217820 */ /* 0x000fe20000400000 */
[----:B------:R1:W-:Y:S01]  /*1c70*/  STL [R1], R32 ;  /* 0x0000002001007387 */ /* 0x0003e20000100800 */
[----:B------:R-:W-:Y:S01]  /*1c80*/  SHF.L.U32 R30, R30, 0x10, RZ ;  /* 0x000000101e1e7819 */ /* 0x000fe200000006ff */
[----:B------:R-:W-:Y:S01]  /*1c90*/  FMUL R34, R34, 0.5 ;  /* 0x3f00000022227820 */ /* 0x000fe20000400000 */
[----:B------:R-:W-:Y:S01]  /*1ca0*/  SHF.L.U32 R31, R31, 0x10, RZ ;  /* 0x000000101f1f7819 */ /* 0x000fe200000006ff */
[----:B------:R-:W-:Y:S01]  /*1cb0*/  FMUL R35, R35, 0.5 ;  /* 0x3f00000023237820 */ /* 0x000fe20000400000 */
[----:B------:R-:W-:Y:S01]  /*1cc0*/  SHF.L.U32 R24, R24, 0x10, RZ ;  /* 0x0000001018187819 */ /* 0x000fe200000006ff */
[----:B------:R-:W-:Y:S01]  /*1cd0*/  FMUL R20, R20, 0.5 ;  /* 0x3f00000014147820 */ /* 0x000fe20000400000 */
[----:B------:R-:W-:Y:S01]  /*1ce0*/  SHF.L.U32 R25, R25, 0x10, RZ ;  /* 0x0000001019197819 */ /* 0x000fe200000006ff */
[----:B------:R-:W-:Y:S01]  /*1cf0*/  FMUL R21, R21, 0.5 ;  /* 0x3f00000015157820 */ /* 0x000fe20000400000 */
[----:B------:R-:W-:Y:S01]  /*1d00*/  SHF.L.U32 R26, R26, 0x10, RZ ;  /* 0x000000101a1a7819 */ /* 0x000fe200000006ff */
[----:B-1----:R-:W-:Y:S01]  /*1d10*/  FADD.FTZ R32, |R3|, -RZ ;  /* 0x800000ff03207221 */ /* 0x002fe20000010200 */
[----:B------:R-:W-:Y:S01]  /*1d20*/  SHF.L.U32 R27, R27, 0x10, RZ ;  /* 0x000000101b1b7819 */ /* 0x000fe200000006ff */
[----:B------:R-:W-:Y:S01]  /*1d30*/  FMUL R22, R22, 0.5 ;  /* 0x3f00000016167820 */ /* 0x000fe20000400000 */
[----:B------:R-:W-:Y:S01]  /*1d40*/  FMUL R23, R23, 0.5 ;  /* 0x3f00000017177820 */ /* 0x000fe20000400000 */
[----:B------:R-:W-:Y:S01]  /*1d50*/  FMUL R16, R16, 0.5 ;  /* 0x3f00000010107820 */ /* 0x000fe20000400000 */
[----:B------:R-:W-:Y:S01]  /*1d60*/  FSETP.GE.AND P4, PT, R32, 0.60000002384185791016, PT ;  /* 0x3f19999a2000780b */ /* 0x000fe20003f86000 */
[----:B------:R-:W-:Y:S01]  /*1d70*/  FMUL R17, R17, 0.5 ;  /* 0x3f00000011117820 */ /* 0x000fe20000400000 */
[----:B------:R-:W-:Y:S01]  /*1d80*/  FMUL R18, R18, 0.5 ;  /* 0x3f00000012127820 */ /* 0x000fe20000400000 */
[----:B------:R-:W-:Y:S01]  /*1d90*/  FMUL R19, R19, 0.5 ;  /* 0x3f00000013137820 */ /* 0x000fe20000400000 */
[----:B------:R-:W-:Y:S01]  /*1da0*/  FMUL R12, R12, 0.5 ;  /* 0x3f0000000c0c7820 */ /* 0x000fe20000400000 */
[----:B------:R-:W-:Y:S01]  /*1db0*/  FMUL R13, R13, 0.5 ;  /* 0x3f0000000d0d7820 */ /* 0x000fe20000400000 */
[----:B------:R-:W-:Y:S01]  /*1dc0*/  FMUL R14, R14, 0.5 ;  /* 0x3f0000000e0e7820 */ /* 0x000fe20000400000 */
[----:B------:R-:W-:Y:S01]  /*1dd0*/  FMUL R15, R15, 0.5 ;  /* 0x3f0000000f0f7820 */ /* 0x000fe20000400000 */
[----:B------:R-:W-:Y:S01]  /*1de0*/  SHF.L.U32 R59, R59, 0x10, RZ ;  /* 0x000000103b3b7819 */ /* 0x000fe200000006ff */
[----:B------:R-:W-:Y:S01]  /*1df0*/  IMAD.U32 R56, R56, 0x10000, RZ ;  /* 0x0001000038387824 */ /* 0x000fe200078e00ff */
[----:B------:R-:W-:-:S02]  /*1e00*/  SHF.L.U32 R58, R58, 0x10, RZ ;  /* 0x000000103a3a7819 */ /* 0x000fc400000006ff */
[----:B------:R-:W-:Y:S02]  /*1e10*/  SHF.L.U32 R57, R57, 0x10, RZ ;  /* 0x0000001039397819 */ /* 0x000fe400000006ff */
[----:B------:R-:W-:Y:S02]  /*1e20*/  SHF.L.U32 R55, R55, 0x10, RZ ;  /* 0x0000001037377819 */ /* 0x000fe400000006ff */
[----:B------:R-:W-:Y:S02]  /*1e30*/  SHF.L.U32 R54, R54, 0x10, RZ ;  /* 0x0000001036367819 */ /* 0x000fe400000006ff */
[----:B------:R-:W-:Y:S02]  /*1e40*/  SHF.L.U32 R60, R0, 0x10, RZ ;  /* 0x00000010003c7819 */ /* 0x000fe400000006ff */
[----:B--2---:R-:W-:Y:S01]  /*1e50*/  SHF.L.U32 R61, R61, 0x10, RZ ;  /* 0x000000103d3d7819 */ /* 0x004fe200000006ff */
[----:B------:R-:W-:Y:S05]  /*1e60*/  @!P4 BRA `(.L_x_46) ;  /* 0x000000b00000c947 */ /* 0x000fea0003800000 */
[----:B------:R-:W-:Y:S01]  /*1e70*/  FMUL R0, R32, 2.8853900432586669922 ;  /* 0x4038aa3b20007820 */ /* 0x000fe20000400000 */
[----:B0-----:R-:W-:-:S02]  /*1e80*/  MOV R53, 0x3f800000 ;  /* 0x3f80000000357802 */ /* 0x001fc40000000f00 */
        /* <DEDUP_REMOVED lines=9> */
.L_x_46:
[----:B------:R-:W-:Y:S01]  /*1f20*/  MOV R0, 0x3c80f082 ;  /* 0x3c80f08200007802 */ /* 0x000fe20000000f00 */
[----:B------:R-:W-:-:S04]  /*1f30*/  FMUL R32, R3, R3 ;  /* 0x0000000303207220 */ /* 0x000fc80000400000 */
[----:B------:R-:W-:-:S04]  /*1f40*/  FFMA.FTZ R0, R32, R0, -0.052303962409496307373 ;  /* 0xbd563cae20007423 */ /* 0x000fc80000010000 */
[----:B------:R-:W-:-:S04]  /*1f50*/  FFMA.FTZ R0, R32, R0, 0.1331529766321182251 ;  /* 0x3e08594120007423 */ /* 0x000fc80000010000 */
[----:B------:R-:W-:-:S04]  /*1f60*/  FFMA.FTZ R0, R32, R0, -0.33332768082618713379 ;  /* 0xbeaaa9ed20007423 */ /* 0x000fc80000010000 */
[----:B------:R-:W-:-:S04]  /*1f70*/  FFMA.FTZ R0, R32, R0, RZ ;  /* 0x0000000020007223 */ /* 0x000fc800000100ff */
[----:B------:R-:W-:Y:S02]  /*1f80*/  FFMA.FTZ R3, R3, R0, R3 ;  /* 0x0000000003037223 */ /* 0x000fe40000010003 */
.L_x_47:
[----:B------:R-:W-:Y:S05]  /*1f90*/  BSYNC B0 ;  /* 0x0000000000007941 */ /* 0x000fea0003800000 */
.L_x_45:
[----:B------:R-:W2:Y:S01]  /*1fa0*/  LDL.LU R0, [R1] ;  /* 0x0000000001007983 */ /* 0x000ea20000300800 */
[----:B------:R-:W-:Y:S01]  /*1fb0*/  FADD R51, R51, 1 ;  /* 0x3f80000033337421 */ /* 0x000fe20000000000 */
[----:B------:R-:W-:Y:S01]  /*1fc0*/  FADD R50, R50, 1 ;  /* 0x3f80000032327421 */ /* 0x000fe20000000000 */
[----:B------:R-:W-:Y:S01]  /*1fd0*/  FADD R49, R49, 1 ;  /* 0x3f80000031317421 */ /* 0x000fe20000000000 */
[----:B------:R-:W-:Y:S01]  /*1fe0*/  FADD R48, R48, 1 ;  /* 0x3f80000030307421 */ /* 0x000fe20000000000 */
[----:B------:R-:W-:Y:S01]  /*1ff0*/  FADD R37, R37, 1 ;  /* 0x3f80000025257421 */ /* 0x000fe20000000000 */
[----:B------:R-:W-:Y:S01]  /*2000*/  @P1 FMUL R59, R33, R50 ;  /* 0x00000032213b1220 */ /* 0x000fe20000400000 */
[----:B------:R-:W-:Y:S01]  /*2010*/  @P1 FMUL R29, R34, R49 ;  /* 0x00000031221d1220 */ /* 0x000fe20000400000 */
[----:B------:R-:W-:Y:S01]  /*2020*/  @P1 FMUL R58, R35, R48 ;  /* 0x00000030233a1220 */ /* 0x000fe20000400000 */
[----:B------:R-:W-:Y:S01]  /*2030*/  @P1 FMUL R30, R20, R37 ;  /* 0x00000025141e1220 */ /* 0x000fe20000400000 */
[----:B------:R-:W-:Y:S01]  /*2040*/  FADD R36, R36, 1 ;  /* 0x3f80000024247421 */ /* 0x000fe20000000000 */
[----:B------:R-:W-:Y:S01]  /*2050*/  FSEL R33, R59, +INF , P0 ;  /* 0x7f8000003b217808 */ /* 0x000fe20000000000 */
[----:B------:R-:W-:Y:S01]  /*2060*/  FADD R11, R11, 1 ;  /* 0x3f8000000b0b7421 */ /* 0x000fe20000000000 */
[----:B------:R-:W-:Y:S01]  /*2070*/  FADD R10, R10, 1 ;  /* 0x3f8000000a0a7421 */ /* 0x000fe20000000000 */
[----:B------:R-:W-:Y:S01]  /*2080*/  @P1 FMUL R57, R21, R36 ;  /* 0x0000002415391220 */ /* 0x000fe20000400000 */
[----:B------:R-:W-:Y:S01]  /*2090*/  FADD R9, R9, 1 ;  /* 0x3f80000009097421 */ /* 0x000fe20000000000 */
[----:B------:R-:W-:Y:S01]  /*20a0*/  @P1 FMUL R31, R22, R11 ;  /* 0x0000000b161f1220 */ /* 0x000fe20000400000 */
[----:B------:R-:W-:Y:S01]  /*20b0*/  @P1 FMUL R56, R23, R10 ;  /* 0x0000000a17381220 */ /* 0x000fe20000400000 */
[----:B------:R-:W-:Y:S01]  /*20c0*/  FADD R8, R8, 1 ;  /* 0x3f80000008087421 */ /* 0x000fe20000000000 */
[----:B------:R-:W-:Y:S01]  /*20d0*/  FSEL R21, R57, +INF , P0 ;  /* 0x7f80000039157808 */ /* 0x000fe20000000000 */
[----:B------:R-:W-:Y:S01]  /*20e0*/  @P1 FMUL R24, R16, R9 ;  /* 0x0000000910181220 */ /* 0x000fe20000400000 */
[----:B------:R-:W-:Y:S01]  /*20f0*/  FSEL R11, R31, +INF , P0 ;  /* 0x7f8000001f0b7808 */ /* 0x000fe20000000000 */
[----:B------:R-:W-:Y:S01]  /*2100*/  @P1 FMUL R55, R17, R8 ;  /* 0x0000000811371220 */ /* 0x000fe20000400000 */
[----:B------:R-:W-:Y:S01]  /*2110*/  FSEL R59, R59, -INF , P0 ;  /* 0xff8000003b3b7808 */ /* 0x000fe20000000000 */
        /* <DEDUP_REMOVED lines=8> */
[----:B------:R-:W-:Y:S01]  /*21a0*/  FSEL R57, R57, -INF , P0 ;  /* 0xff80000039397808 */ /* 0x000fe20000000000 */
[----:B------:R-:W-:Y:S01]  /*21b0*/  @P1 FMUL R60, R13, R4 ;  /* 0x000000040d3c1220 */ /* 0x000fe20000400000 */
[----:B------:R-:W-:Y:S01]  /*21c0*/  FSEL R7, R25, +INF , P0 ;  /* 0x7f80000019077808 */ /* 0x000fe20000000000 */
[----:B------:R-:W-:Y:S01]  /*21d0*/  FADD R4, R3, 1 ;  /* 0x3f80000003047421 */ /* 0x000fe20000000000 */
[----:B------:R-:W-:Y:S01]  /*21e0*/  FSEL R5, R26, +INF , P0 ;  /* 0x7f8000001a057808 */ /* 0x000fe20000000000 */
[----:B------:R-:W1:Y:S01]  /*21f0*/  S2R R32, SR_TID.X ;  /* 0x0000000000207919 */ /* 0x000e620000002100 */
[----:B------:R-:W-:Y:S01]  /*2200*/  FSEL R31, R31, -INF , P0 ;  /* 0xff8000001f1f7808 */ /* 0x000fe20000000000 */
[----:B------:R-:W-:Y:S01]  /*2210*/  @P1 FMUL R61, R15, R4 ;  /* 0x000000040f3d1220 */ /* 0x000fe20000400000 */
[----:B------:R-:W-:Y:S01]  /*2220*/  FSEL R25, R25, -INF , P0 ;  /* 0xff80000019197808 */ /* 0x000fe20000000000 */
[----:B------:R-:W-:Y:S01]  /*2230*/  CS2R R12, SRZ ;  /* 0x00000000000c7805 */ /* 0x000fe2000001ff00 */
[----:B------:R-:W-:Y:S01]  /*2240*/  MOV R18, 0x2 ;  /* 0x0000000200127802 */ /* 0x000fe20000000f00 */
[----:B------:R-:W-:Y:S01]  /*2250*/  ULDC.64 UR4, c[0x0][0x118] ;  /* 0x0000460000047ab9 */ /* 0x000fe20000000a00 */
[----:B------:R-:W-:-:S03]  /*2260*/  IADD3 R20, R52, -0xc00, RZ ;  /* 0xfffff40034147810 */ /* 0x000fc60007ffe0ff */
[----:B0-----:R-:W-:-:S04]  /*2270*/  IMAD.WIDE R16, R53, R18, c[0x0][0x170] ;  /* 0x00005c0035107625 */ /* 0x001fc800078e0212 */
[----:B------:R-:W-:Y:S01]  /*2280*/  IMAD.WIDE R18, R53, R18, c[0x0][0x178] ;  /* 0x00005e0035127625 */ /* 0x000fe200078e0212 */
[----:B-1----:R-:W-:-:S04]  /*2290*/  SHF.R.U32.HI R4, RZ, 0x5, R32 ;  /* 0x00000005ff047819 */ /* 0x002fc80000011620 */
[----:B------:R-:W-:Y:S01]  /*22a0*/  SHF.L.U32 R4, R4, 0x2, RZ ;  /* 0x0000000204047819 */ /* 0x000fe200000006ff */
[----:B--2---:R-:W-:-:S05]  /*22b0*/  @P1 FMUL R28, R0, R51 ;  /* 0x00000033001c1220 */ /* 0x004fca0000400000 */
[C---:B------:R-:W-:Y:S02]  /*22c0*/  FSEL R0, R28.reuse, +INF , P0 ;  /* 0x7f8000001c007808 */ /* 0x040fe40000000000 */
[----:B------:R-:W-:Y:S02]  /*22d0*/  FSEL R28, R28, -INF , P0 ;  /* 0xff8000001c1c7808 */ /* 0x000fe40000000000 */
[C---:B------:R-:W-:Y:S02]  /*22e0*/  FSETP.NAN.AND P4, PT, R0.reuse, R0, PT ;  /* 0x000000000000720b */ /* 0x040fe40003f88000 */
[----:B------:R-:W-:-:S11]  /*22f0*/  FSETP.GEU.AND P5, PT, R0, R33, PT ;  /* 0x000000210000720b */ /* 0x000fd60003fae000 */
[----:B------:R-:W-:Y:S02]  /*2300*/  @!P4 FSEL R0, R0, R33, !P5 ;  /* 0x000000210000c208 */ /* 0x000fe40006800000 */
[C---:B------:R-:W-:Y:S02]  /*2310*/  FSEL R33, R29.reuse, +INF , P0 ;  /* 0x7f8000001d217808 */ /* 0x040fe40000000000 */
[C---:B------:R-:W-:Y:S02]  /*2320*/  FSETP.NAN.AND P4, PT, R0.reuse, R0, PT ;  /* 0x000000000000720b */ /* 0x040fe40003f88000 */
[----:B------:R-:W-:Y:S02]  /*2330*/  FSETP.GEU.AND P5, PT, R0, R33, PT ;  /* 0x000000210000720b */ /* 0x000fe40003fae000 */
[----:B------:R-:W-:-:S09]  /*2340*/  FSEL R29, R29, -INF , P0 ;  /* 0xff8000001d1d7808 */ /* 0x000fd20000000000 */
[----:B------:R-:W-:Y:S02]  /*2350*/  @!P4 FSEL R0, R0, R33, !P5 ;  /* 0x000000210000c208 */ /* 0x000fe40006800000 */
[----:B------:R-:W-:Y:S02]  /*2360*/  FSEL R33, R58, +INF , P0 ;  /* 0x7f8000003a217808 */ /* 0x000fe40000000000 */
[C---:B------:R-:W-:Y:S02]  /*2370*/  FSETP.NAN.AND P4, PT, R0.reuse, R0, PT ;  /* 0x000000000000720b */ /* 0x040fe40003f88000 */
[----:B------:R-:W-:-:S11]  /*2380*/  FSETP.GEU.AND P5, PT, R0, R33, PT ;  /* 0x000000210000720b */ /* 0x000fd60003fae000 */
[----:B------:R-:W-:Y:S02]  /*2390*/  @!P4 FSEL R0, R0, R33, !P5 ;  /* 0x000000210000c208 */ /* 0x000fe40006800000 */
[----:B------:R-:W-:Y:S02]  /*23a0*/  FSEL R33, R30, +INF , P0 ;  /* 0x7f8000001e217808 */ /* 0x000fe40000000000 */
[C---:B------:R-:W-:Y:S02]  /*23b0*/  FSETP.NAN.AND P4, PT, R0.reuse, R0, PT ;  /* 0x000000000000720b */ /* 0x040fe40003f88000 */
[----:B------:R-:W-:-:S11]  /*23c0*/  FSETP.GEU.AND P5, PT, R0, R33, PT ;  /* 0x000000210000720b */ /* 0x000fd60003fae000 */
[----:B------:R-:W-:-:S04]  /*23d0*/  @!P4 FSEL R0, R0, R33, !P5 ;  /* 0x000000210000c208 */ /* 0x000fc80006800000 */
[C---:B------:R-:W-:Y:S02]  /*23e0*/  FSETP.NAN.AND P4, PT, R0.reuse, R0, PT ;  /* 0x000000000000720b */ /* 0x040fe40003f88000 */
[----:B------:R-:W-:-:S11]  /*23f0*/  FSETP.GEU.AND P5, PT, R0, R21, PT ;  /* 0x000000150000720b */ /* 0x000fd60003fae000 */
[----:B------:R-:W-:Y:S02]  /*2400*/  @!P4 FSEL R0, R0, R21, !P5 ;  /* 0x000000150000c208 */ /* 0x000fe40006800000 */
[----:B------:R-:W-:Y:S02]  /*2410*/  MOV R21, 0x4 ;  /* 0x0000000400157802 */ /* 0x000fe40000000f00 */
[C---:B------:R-:W-:Y:S02]  /*2420*/  FSETP.NAN.AND P4, PT, R0.reuse, R0, PT ;  /* 0x000000000000720b */ /* 0x040fe40003f88000 */
[----:B------:R-:W-:Y:S01]  /*2430*/  FSETP.GEU.AND P5, PT, R0, R11, PT ;  /* 0x0000000b0000720b */ /* 0x000fe20003fae000 */
[----:B------:R-:W-:-:S10]  /*2440*/  IMAD.WIDE R20, R20, R21, c[0x0][0x168] ;  /* 0x00005a0014147625 */ /* 0x000fd400078e0215 */
        /* <DEDUP_REMOVED lines=8> */
[C---:B------:R-:W-:Y:S02]  /*24d0*/  FSEL R9, R55.reuse, +INF , P0 ;  /* 0x7f80000037097808 */ /* 0x040fe40000000000 */
[----:B------:R-:W-:Y:S02]  /*24e0*/  FSETP.NAN.AND P5, PT, R0, R0, PT ;  /* 0x000000000000720b */ /* 0x000fe40003fa8000 */
[----:B------:R-:W-:Y:S02]  /*24f0*/  FSETP.NAN.AND P4, PT, R28, R28, PT ;  /* 0x0000001c1c00720b */ /* 0x000fe40003f88000 */
[----:B------:R-:W-:Y:S02]  /*2500*/  FSETP.GEU.AND P6, PT, R0, R9, PT ;  /* 0x000000090000720b */ /* 0x000fe40003fce000 */
[----:B------:R-:W-:-:S07]  /*2510*/  FSEL R55, R55, -INF , P0 ;  /* 0xff80000037377808 */ /* 0x000fce0000000000 */
[----:B------:R-:W-:Y:S02]  /*2520*/  @!P5 FSEL R0, R0, R9, !P6 ;  /* 0x000000090000d208 */ /* 0x000fe40007000000 */
[-C--:B------:R-:W-:Y:S02]  /*2530*/  FSETP.GT.AND P6, PT, R28, R59.reuse, PT ;  /* 0x0000003b1c00720b */ /* 0x080fe40003fc4000 */
[----:B------:R-:W-:Y:S02]  /*2540*/  FSETP.NAN.AND P5, PT, R0, R0, PT ;  /* 0x000000000000720b */ /* 0x000fe40003fa8000 */
[----:B------:R-:W-:Y:S02]  /*2550*/  @!P4 FSEL R28, R28, R59, P6 ;  /* 0x0000003b1c1cc208 */ /* 0x000fe40003000000 */
[----:B------:R-:W-:Y:S02]  /*2560*/  FSETP.GEU.AND P6, PT, R0, R7, PT ;  /* 0x000000070000720b */ /* 0x000fe40003fce000 */
[----:B------:R-:W-:-:S02]  /*2570*/  FSETP.NAN.AND P4, PT, R28, R28, PT ;  /* 0x0000001c1c00720b */ /* 0x000fc40003f88000 */
[----:B------:R-:W-:-:S05]  /*2580*/  FSEL R9, R58, -INF , P0 ;  /* 0xff8000003a097808 */ /* 0x000fca0000000000 */
[----:B------:R-:W-:Y:S02]  /*2590*/  @!P5 FSEL R0, R0, R7, !P6 ;  /* 0x000000070000d208 */ /* 0x000fe40007000000 */
[-C--:B------:R-:W-:Y:S02]  /*25a0*/  FSETP.GT.AND P6, PT, R28, R29.reuse, PT ;  /* 0x0000001d1c00720b */ /* 0x080fe40003fc4000 */
[----:B------:R-:W-:Y:S02]  /*25b0*/  FSETP.NAN.AND P5, PT, R0, R0, PT ;  /* 0x000000000000720b */ /* 0x000fe40003fa8000 */
[----:B------:R-:W-:Y:S02]  /*25c0*/  @!P4 FSEL R28, R28, R29, P6 ;  /* 0x0000001d1c1cc208 */ /* 0x000fe40003000000 */
[----:B------:R-:W-:Y:S02]  /*25d0*/  FSEL R7, R54, +INF , P0 ;  /* 0x7f80000036077808 */ /* 0x000fe40000000000 */
[----:B------:R-:W-:-:S02]  /*25e0*/  FSETP.NAN.AND P4, PT, R28, R28, PT ;  /* 0x0000001c1c00720b */ /* 0x000fc40003f88000 */
[----:B------:R-:W-:-:S05]  /*25f0*/  FSETP.GEU.AND P6, PT, R0, R7, PT ;  /* 0x000000070000720b */ /* 0x000fca0003fce000 */
[----:B------:R-:W-:Y:S02]  /*2600*/  @!P5 FSEL R0, R0, R7, !P6 ;  /* 0x000000070000d208 */ /* 0x000fe40007000000 */
[-C--:B------:R-:W-:Y:S02]  /*2610*/  FSETP.GT.AND P6, PT, R28, R9.reuse, PT ;  /* 0x000000091c00720b */ /* 0x080fe40003fc4000 */
[----:B------:R-:W-:Y:S02]  /*2620*/  FSETP.NAN.AND P5, PT, R0, R0, PT ;  /* 0x000000000000720b */ /* 0x000fe40003fa8000 */
[----:B------:R-:W-:Y:S02]  /*2630*/  @!P4 FSEL R28, R28, R9, P6 ;  /* 0x000000091c1cc208 */ /* 0x000fe40003000000 */
[----:B------:R-:W-:Y:S02]  /*2640*/  FSETP.GEU.AND P6, PT, R0, R5, PT ;  /* 0x000000050000720b */ /* 0x000fe40003fce000 */
[----:B------:R-:W-:-:S02]  /*2650*/  FSETP.NAN.AND P4, PT, R28, R28, PT ;  /* 0x0000001c1c00720b */ /* 0x000fc40003f88000 */
[----:B------:R-:W-:-:S05]  /*2660*/  FSEL R7, R30, -INF , P0 ;  /* 0xff8000001e077808 */ /* 0x000fca0000000000 */
[----:B------:R-:W-:Y:S01]  /*2670*/  @!P5 FSEL R0, R0, R5, !P6 ;  /* 0x000000050000d208 */ /* 0x000fe20007000000 */
[----:B------:R-:W-:Y:S01]  /*2680*/  FADD R5, R2, 1 ;  /* 0x3f80000002057421 */ /* 0x000fe20000000000 */
[----:B------:R-:W-:Y:S02]  /*2690*/  FSETP.GT.AND P6, PT, R28, R7, PT ;  /* 0x000000071c00720b */ /* 0x000fe40003fc4000 */
[----:B------:R-:W-:Y:S01]  /*26a0*/  FSETP.NAN.AND P5, PT, R0, R0, PT ;  /* 0x000000000000720b */ /* 0x000fe20003fa8000 */
[----:B------:R-:W-:Y:S01]  /*26b0*/  @P1 FMUL R27, R14, R5 ;  /* 0x000000050e1b1220 */ /* 0x000fe20000400000 */
[----:B------:R-:W-:Y:S01]  /*26c0*/  @!P4 FSEL R28, R28, R7, P6 ;  /* 0x000000071c1cc208 */ /* 0x000fe20003000000 */
[----:B------:R-:W-:Y:S01]  /*26d0*/  CS2R R14, SRZ ;  /* 0x00000000000e7805 */ /* 0x000fe2000001ff00 */
[----:B------:R-:W-:Y:S02]  /*26e0*/  FSEL R7, R60, +INF , P0 ;  /* 0x7f8000003c077808 */ /* 0x000fe40000000000 */
[----:B------:R-:W-:-:S02]  /*26f0*/  FSETP.NAN.AND P4, PT, R28, R28, PT ;  /* 0x0000001c1c00720b */ /* 0x000fc40003f88000 */
[CC--:B------:R-:W-:Y:S02]  /*2700*/  FSETP.GEU.AND P6, PT, R0.reuse, R7.reuse, PT ;  /* 0x000000070000720b */ /* 0x0c0fe40003fce000 */
[C---:B------:R-:W-:Y:S02]  /*2710*/  FSEL R5, R27.reuse, +INF , P0 ;  /* 0x7f8000001b057808 */ /* 0x040fe40000000000 */
[----:B------:R-:W-:Y:S02]  /*2720*/  FSEL R27, R27, -INF , P0 ;  /* 0xff8000001b1b7808 */ /* 0x000fe40000000000 */
[----:B------:R-:W-:Y:S02]  /*2730*/  @!P5 FSEL R0, R0, R7, !P6 ;  /* 0x000000070000d208 */ /* 0x000fe40007000000 */
[----:B------:R-:W-:Y:S02]  /*2740*/  FSETP.GT.AND P6, PT, R28, R57, PT ;  /* 0x000000391c00720b */ /* 0x000fe40003fc4000 */
[----:B------:R-:W-:-:S02]  /*2750*/  FSETP.NAN.AND P5, PT, R0, R0, PT ;  /* 0x000000000000720b */ /* 0x000fc40003fa8000 */
[----:B------:R-:W-:Y:S02]  /*2760*/  @!P4 FSEL R28, R28, R57, P6 ;  /* 0x000000391c1cc208 */ /* 0x000fe40003000000 */
[----:B------:R-:W-:Y:S02]  /*2770*/  FSETP.GEU.AND P6, PT, R0, R5, PT ;  /* 0x000000050000720b */ /* 0x000fe40003fce000 */
[----:B------:R-:W-:Y:S02]  /*2780*/  FSETP.NAN.AND P4, PT, R28, R28, PT ;  /* 0x0000001c1c00720b */ /* 0x000fe40003f88000 */
[----:B------:R-:W-:-:S05]  /*2790*/  FSEL R7, R56, -INF , P0 ;  /* 0xff80000038077808 */ /* 0x000fca0000000000 */
[----:B------:R-:W-:Y:S02]  /*27a0*/  @!P5 FSEL R0, R0, R5, !P6 ;  /* 0x000000050000d208 */ /* 0x000fe40007000000 */
[-C--:B------:R-:W-:Y:S02]  /*27b0*/  FSETP.GT.AND P6, PT, R28, R31.reuse, PT ;  /* 0x0000001f1c00720b */ /* 0x080fe40003fc4000 */
[----:B------:R-:W-:Y:S02]  /*27c0*/  FSETP.NAN.AND P5, PT, R0, R0, PT ;  /* 0x000000000000720b */ /* 0x000fe40003fa8000 */
[----:B------:R-:W-:Y:S02]  /*27d0*/  @!P4 FSEL R28, R28, R31, P6 ;  /* 0x0000001f1c1cc208 */ /* 0x000fe40003000000 */
[----:B------:R-:W-:Y:S02]  /*27e0*/  FSEL R5, R61, +INF , P0 ;  /* 0x7f8000003d057808 */ /* 0x000fe40000000000 */
[----:B------:R-:W-:-:S02]  /*27f0*/  FSETP.NAN.AND P4, PT, R28, R28, PT ;  /* 0x0000001c1c00720b */ /* 0x000fc40003f88000 */
[----:B------:R-:W-:Y:S02]  /*2800*/  FSETP.GEU.AND P6, PT, R0, R5, PT ;  /* 0x000000050000720b */ /* 0x000fe40003fce000 */
[----:B------:R-:W-:-:S03]  /*2810*/  FSEL R61, R61, -INF , P0 ;  /* 0xff8000003d3d7808 */ /* 0x000fc60000000000 */
[----:B------:R-:W-:Y:S02]  /*2820*/  @!P5 FSEL R0, R0, R5, !P6 ;  /* 0x000000050000d208 */ /* 0x000fe40007000000 */
[----:B------:R-:W-:-:S03]  /*2830*/  FSETP.GT.AND P5, PT, R28, R7, PT ;  /* 0x000000071c00720b */ /* 0x000fc60003fa4000 */
[----:B------:R-:W0:Y:S01]  /*2840*/  SHFL.BFLY PT, R5, R0, 0x10, 0x1f ;  /* 0x0e001f0000057f89 */ /* 0x000e2200000e0000 */
[----:B------:R-:W-:Y:S02]  /*2850*/  @!P4 FSEL R28, R28, R7, P5 ;  /* 0x000000071c1cc208 */ /* 0x000fe40002800000 */
[----:B------:R-:W-:Y:S02]  /*2860*/  FSEL R7, R24, -INF , P0 ;  /* 0xff80000018077808 */ /* 0x000fe40000000000 */
[C---:B------:R-:W-:Y:S02]  /*2870*/  FSETP.NAN.AND P5, PT, R28.reuse, R28, PT ;  /* 0x0000001c1c00720b */ /* 0x040fe40003fa8000 */
[----:B------:R-:W-:-:S11]  /*2880*/  FSETP.GT.AND P4, PT, R28, R7, PT ;  /* 0x000000071c00720b */ /* 0x000fd60003f84000 */
[----:B------:R-:W-:Y:S02]  /*2890*/  @!P5 FSEL R28, R28, R7, P4 ;  /* 0x000000071c1cd208 */ /* 0x000fe40002000000 */
[----:B------:R-:W-:Y:S02]  /*28a0*/  FSEL R7, R54, -INF , P0 ;  /* 0xff80000036077808 */ /* 0x000fe40000000000 */
[----:B------:R-:W-:Y:S02]  /*28b0*/  FSETP.NAN.AND P6, PT, R28, R28, PT ;  /* 0x0000001c1c00720b */ /* 0x000fe40003fc8000 */
[----:B0-----:R-:W-:Y:S02]  /*28c0*/  FSETP.GEU.AND P4, PT, R0, R5, PT ;  /* 0x000000050000720b */ /* 0x001fe40003f8e000 */
[----:B------:R-:W-:-:S09]  /*28d0*/  FSETP.GT.AND P5, PT, R28, R55, PT ;  /* 0x000000371c00720b */ /* 0x000fd20003fa4000 */
[----:B------:R-:W-:Y:S02]  /*28e0*/  @!P6 FSEL R28, R28, R55, P5 ;  /* 0x000000371c1ce208 */ /* 0x000fe40002800000 */
[----:B------:R-:W-:Y:S02]  /*28f0*/  FSETP.NAN.AND P6, PT, R0, R0, PT ;  /* 0x000000000000720b */ /* 0x000fe40003fc8000 */
[----:B------:R-:W-:Y:S02]  /*2900*/  FSETP.NAN.AND P5, PT, R28, R28, PT ;  /* 0x0000001c1c00720b */ /* 0x000fe40003fa8000 */
[----:B------:R-:W-:Y:S02]  /*2910*/  @P4 FSEL R0, R0, R5, P6 ;  /* 0x0000000500004208 */ /* 0x000fe40003000000 */
[----:B------:R-:W-:-:S03]  /*2920*/  FSETP.GT.AND P4, PT, R28, R25, PT ;  /* 0x000000191c00720b */ /* 0x000fc60003f84000 */
[----:B------:R-:W0:Y:S06]  /*2930*/  SHFL.BFLY PT, R5, R0, 0x8, 0x1f ;  /* 0x0d001f0000057f89 */ /* 0x000e2c00000e0000 */
[----:B------:R-:W-:-:S04]  /*2940*/  @!P5 FSEL R28, R28, R25, P4 ;  /* 0x000000191c1cd208 */ /* 0x000fc80002000000 */
[C---:B------:R-:W-:Y:S02]  /*2950*/  FSETP.NAN.AND P6, PT, R28.reuse, R28, PT ;  /* 0x0000001c1c00720b */ /* 0x040fe40003fc8000 */
[----:B------:R-:W-:-:S11]  /*2960*/  FSETP.GT.AND P5, PT, R28, R7, PT ;  /* 0x000000071c00720b */ /* 0x000fd60003fa4000 */
[----:B------:R-:W-:Y:S02]  /*2970*/  @!P6 FSEL R28, R28, R7, P5 ;  /* 0x000000071c1ce208 */ /* 0x000fe40002800000 */
[----:B0-----:R-:W-:Y:S02]  /*2980*/  FSETP.GEU.AND P4, PT, R0, R5, PT ;  /* 0x000000050000720b */ /* 0x001fe40003f8e000 */
[----:B------:R-:W-:Y:S02]  /*2990*/  FSETP.NAN.AND P5, PT, R28, R28, PT ;  /* 0x0000001c1c00720b */ /* 0x000fe40003fa8000 */
[----:B------:R-:W-:Y:S02]  /*29a0*/  FSETP.NAN.AND P6, PT, R0, R0, PT ;  /* 0x000000000000720b */ /* 0x000fe40003fc8000 */
[----:B------:R-:W-:-:S07]  /*29b0*/  FSEL R7, R26, -INF , P0 ;  /* 0xff8000001a077808 */ /* 0x000fce0000000000 */
[----:B------:R-:W-:Y:S02]  /*29c0*/  @P4 FSEL R0, R0, R5, P6 ;  /* 0x0000000500004208 */ /* 0x000fe40003000000 */
[----:B------:R-:W-:-:S03]  /*29d0*/  FSETP.GT.AND P4, PT, R28, R7, PT ;  /* 0x000000071c00720b */ /* 0x000fc60003f84000 */
[----:B------:R-:W0:Y:S01]  /*29e0*/  SHFL.BFLY PT, R5, R0, 0x4, 0x1f ;  /* 0x0c801f0000057f89 */ /* 0x000e2200000e0000 */
[----:B------:R-:W-:Y:S02]  /*29f0*/  @!P5 FSEL R28, R28, R7, P4 ;  /* 0x000000071c1cd208 */ /* 0x000fe40002000000 */
[----:B------:R-:W-:Y:S02]  /*2a00*/  FSEL R7, R60, -INF , P0 ;  /* 0xff8000003c077808 */ /* 0x000fe40000000000 */
[C---:B------:R-:W-:Y:S02]  /*2a10*/  FSETP.NAN.AND P5, PT, R28.reuse, R28, PT ;  /* 0x0000001c1c00720b */ /* 0x040fe40003fa8000 */
[----:B------:R-:W-:-:S11]  /*2a20*/  FSETP.GT.AND P4, PT, R28, R7, PT ;  /* 0x000000071c00720b */ /* 0x000fd60003f84000 */
[----:B------:R-:W-:-:S04]  /*2a30*/  @!P5 FSEL R28, R28, R7, P4 ;  /* 0x000000071c1cd208 */ /* 0x000fc80002000000 */
[----:B------:R-:W-:Y:S02]  /*2a40*/  FSETP.NAN.AND P6, PT, R28, R28, PT ;  /* 0x0000001c1c00720b */ /* 0x000fe40003fc8000 */
[----:B0-----:R-:W-:Y:S02]  /*2a50*/  FSETP.GEU.AND P4, PT, R0, R5, PT ;  /* 0x000000050000720b */ /* 0x001fe40003f8e000 */
[----:B------:R-:W-:-:S09]  /*2a60*/  FSETP.GT.AND P5, PT, R28, R27, PT ;  /* 0x0000001b1c00720b */ /* 0x000fd20003fa4000 */
[----:B------:R-:W-:Y:S02]  /*2a70*/  @!P6 FSEL R28, R28, R27, P5 ;  /* 0x0000001b1c1ce208 */ /* 0x000fe40002800000 */
[----:B------:R-:W-:-:S04]  /*2a80*/  FSETP.NAN.AND P5, PT, R0, R0, PT ;  /* 0x000000000000720b */ /* 0x000fc80003fa8000 */
[----:B------:R-:W-:Y:S02]  /*2a90*/  @P4 FSEL R0, R0, R5, P5 ;  /* 0x0000000500004208 */ /* 0x000fe40002800000 */
[C---:B------:R-:W-:Y:S02]  /*2aa0*/  FSETP.NAN.AND P5, PT, R28.reuse, R28, PT ;  /* 0x0000001c1c00720b */ /* 0x040fe40003fa8000 */
[CC--:B------:R-:W-:Y:S01]  /*2ab0*/  FSETP.GT.AND P4, PT, R28.reuse, R61.reuse, PT ;  /* 0x0000003d1c00720b */ /* 0x0c0fe20003f84000 */
[----:B------:R-:W0:Y:S10]  /*2ac0*/  SHFL.BFLY PT, R5, R0, 0x2, 0x1f ;  /* 0x0c401f0000057f89 */ /* 0x000e3400000e0000 */
[----:B------:R-:W-:-:S02]  /*2ad0*/  @!P5 FSEL R28, R28, R61, P4 ;  /* 0x0000003d1c1cd208 */ /* 0x000fc40002000000 */
[----:B------:R-:W-:Y:S02]  /*2ae0*/  FSETP.NAN.AND P5, PT, R0, R0, PT ;  /* 0x000000000000720b */ /* 0x000fe40003fa8000 */
[----:B------:R-:W-:Y:S01]  /*2af0*/  FSETP.NAN.AND P4, PT, R28, R28, PT ;  /* 0x0000001c1c00720b */ /* 0x000fe20003f88000 */
[----:B------:R-:W1:Y:S01]  /*2b00*/  SHFL.BFLY PT, R7, R28, 0x10, 0x1f ;  /* 0x0e001f001c077f89 */ /* 0x000e6200000e0000 */
[----:B0-----:R-:W-:-:S13]  /*2b10*/  FSETP.GEU.AND P6, PT, R0, R5, PT ;  /* 0x000000050000720b */ /* 0x001fda0003fce000 */
[----:B------:R-:W-:Y:S02]  /*2b20*/  @P6 FSEL R0, R0, R5, P5 ;  /* 0x0000000500006208 */ /* 0x000fe40002800000 */
[----:B-1----:R-:W-:-:S03]  /*2b30*/  FSETP.GT.AND P5, PT, R28, R7, PT ;  /* 0x000000071c00720b */ /* 0x002fc60003fa4000 */
[----:B------:R-:W0:Y:S01]  /*2b40*/  SHFL.BFLY PT, R5, R0, 0x1, 0x1f ;  /* 0x0c201f0000057f89 */ /* 0x000e2200000e0000 */
[----:B------:R-:W-:Y:S02]  /*2b50*/  @!P4 FSEL R28, R28, R7, P5 ;  /* 0x000000071c1cc208 */ /* 0x000fe40002800000 */
[----:B------:R-:W-:-:S03]  /*2b60*/  FSETP.NAN.AND P4, PT, R0, R0, PT ;  /* 0x000000000000720b */ /* 0x000fc60003f88000 */
[----:B------:R-:W1:Y:S01]  /*2b70*/  SHFL.BFLY PT, R7, R28, 0x8, 0x1f ;  /* 0x0d001f001c077f89 */ /* 0x000e6200000e0000 */
[----:B0-----:R-:W-:Y:S02]  /*2b80*/  FSETP.GEU.AND P6, PT, R0, R5, PT ;  /* 0x000000050000720b */ /* 0x001fe40003fce000 */
[----:B-1----:R-:W-:-:S11]  /*2b90*/  FSETP.GT.AND P5, PT, R28, R7, PT ;  /* 0x000000071c00720b */ /* 0x002fd60003fa4000 */
[----:B------:R-:W-:Y:S02]  /*2ba0*/  @P6 SEL R0, R0, R5, P4 ;  /* 0x0000000500006207 */ /* 0x000fe40002000000 */
[----:B------:R-:W-:Y:S02]  /*2bb0*/  LOP3.LUT P4, RZ, R32, 0x1f, RZ, 0xc0, !PT ;  /* 0x0000001f20ff7812 */ /* 0x000fe4000788c0ff */
[----:B------:R-:W-:Y:S02]  /*2bc0*/  LOP3.LUT R5, R4, 0x7c, RZ, 0xe2, !PT ;  /* 0x0000007c04057812 */ /* 0x000fe400078ee2ff */
[----:B------:R-:W-:-:S04]  /*2bd0*/  FSETP.NAN.AND P6, PT, R28, R28, PT ;  /* 0x0000001c1c00720b */ /* 0x000fc80003fc8000 */
[----:B------:R-:W-:Y:S02]  /*2be0*/  @!P5 FSEL R28, R28, R7, P6 ;  /* 0x000000071c1cd208 */ /* 0x000fe40003000000 */
[----:B------:R-:W-:-:S03]  /*2bf0*/  ISETP.GE.AND P5, PT, R32, 0x20, PT ;  /* 0x000000202000780c */ /* 0x000fc60003fa6270 */
[----:B------:R-:W-:Y:S04]  /*2c00*/  @!P4 STS [R5], R0 ;  /* 0x000000000500c388 */ /* 0x000fe80000000800 */
[----:B------:R-:W-:Y:S06]  /*2c10*/  BAR.SYNC.DEFER_BLOCKING 0x0 ;  /* 0x0000000000007b1d */ /* 0x000fec0000010000 */
[----:B------:R-:W0:Y:S04]  /*2c20*/  @!P5 LDS R3, [R32.X4] ;  /* 0x000000002003d984 */ /* 0x000e280000004800 */
[----:B0-----:R-:W0:Y:S02]  /*2c30*/  SHFL.BFLY PT, R4, R3, 0x10, 0x1f ;  /* 0x0e001f0003047f89 */ /* 0x001e2400000e0000 */
[----:B0-----:R-:W-:-:S04]  /*2c40*/  FSETP.GEU.AND P5, PT, R3, R4, PT ;  /* 0x000000040300720b */ /* 0x001fc80003fae000 */
[C---:B------:R-:W-:Y:S02]  /*2c50*/  FSEL R4, R3.reuse, R4, !P5 ;  /* 0x0000000403047208 */ /* 0x040fe40006800000 */
[----:B------:R-:W-:-:S04]  /*2c60*/  FSETP.NAN.AND P5, PT, R3, R3, PT ;  /* 0x000000030300720b */ /* 0x000fc80003fa8000 */
[----:B------:R-:W-:-:S04]  /*2c70*/  FSEL R4, R3, R4, P5 ;  /* 0x0000000403047208 */ /* 0x000fc80002800000 */
[C---:B------:R-:W-:Y:S01]  /*2c80*/  FSETP.NAN.AND P6, PT, R4.reuse, R4, PT ;  /* 0x000000040400720b */ /* 0x040fe20003fc8000 */
[----:B------:R-:W0:Y:S02]  /*2c90*/  SHFL.BFLY PT, R7, R4, 0x8, 0x1f ;  /* 0x0d001f0004077f89 */ /* 0x000e2400000e0000 */
[----:B0-----:R-:W-:-:S13]  /*2ca0*/  FSETP.GEU.AND P5, PT, R4, R7, PT ;  /* 0x000000070400720b */ /* 0x001fda0003fae000 */
[----:B------:R-:W-:Y:S02]  /*2cb0*/  @P5 FSEL R4, R4, R7, P6 ;  /* 0x0000000704045208 */ /* 0x000fe40003000000 */
[----:B------:R-:W0:Y:S01]  /*2cc0*/  SHFL.BFLY PT, R7, R28, 0x4, 0x1f ;  /* 0x0c801f001c077f89 */ /* 0x000e2200000e0000 */
[----:B------:R-:W-:-:S03]  /*2cd0*/  FSETP.NAN.AND P6, PT, R28, R28, PT ;  /* 0x0000001c1c00720b */ /* 0x000fc60003fc8000 */
[----:B------:R-:W1:Y:S01]  /*2ce0*/  SHFL.BFLY PT, R3, R4, 0x4, 0x1f ;  /* 0x0c801f0004037f89 */ /* 0x000e6200000e0000 */
[----:B0-----:R-:W-:-:S13]  /*2cf0*/  FSETP.GT.AND P5, PT, R28, R7, PT ;  /* 0x000000071c00720b */ /* 0x001fda0003fa4000 */
[----:B------:R-:W-:Y:S02]  /*2d00*/  @!P5 FSEL R28, R28, R7, P6 ;  /* 0x000000071c1cd208 */ /* 0x000fe40003000000 */
[C---:B-1----:R-:W-:Y:S02]  /*2d10*/  FSETP.GEU.AND P5, PT, R4.reuse, R3, PT ;  /* 0x000000030400720b */ /* 0x042fe40003fae000 */
[----:B------:R-:W-:-:S11]  /*2d20*/  FSETP.NAN.AND P6, PT, R4, R4, PT ;  /* 0x000000040400720b */ /* 0x000fd60003fc8000 */
[----:B------:R-:W-:Y:S02]  /*2d30*/  @P5 FSEL R4, R4, R3, P6 ;  /* 0x0000000304045208 */ /* 0x000fe40003000000 */
[----:B------:R-:W0:Y:S01]  /*2d40*/  SHFL.BFLY PT, R3, R28, 0x2, 0x1f ;  /* 0x0c401f001c037f89 */ /* 0x000e2200000e0000 */
[C---:B------:R-:W-:Y:S02]  /*2d50*/  FSETP.NAN.AND P6, PT, R28.reuse, R28, PT ;  /* 0x0000001c1c00720b */ /* 0x040fe40003fc8000 */
[----:B0-----:R-:W-:-:S13]  /*2d60*/  FSETP.GT.AND P5, PT, R28, R3, PT ;  /* 0x000000031c00720b */ /* 0x001fda0003fa4000 */
[----:B------:R-:W-:Y:S02]  /*2d70*/  @!P5 FSEL R28, R28, R3, P6 ;  /* 0x000000031c1cd208 */ /* 0x000fe40003000000 */
[----:B------:R-:W0:Y:S01]  /*2d80*/  SHFL.BFLY PT, R3, R4, 0x2, 0x1f ;  /* 0x0c401f0004037f89 */ /* 0x000e2200000e0000 */
[C---:B------:R-:W-:Y:S02]  /*2d90*/  FSETP.NAN.AND P6, PT, R4.reuse, R4, PT ;  /* 0x000000040400720b */ /* 0x040fe40003fc8000 */
[----:B0-----:R-:W-:-:S13]  /*2da0*/  FSETP.GEU.AND P5, PT, R4, R3, PT ;  /* 0x000000030400720b */ /* 0x001fda0003fae000 */
[----:B------:R-:W-:Y:S02]  /*2db0*/  @P5 FSEL R4, R4, R3, P6 ;  /* 0x0000000304045208 */ /* 0x000fe40003000000 */
[----:B------:R-:W0:Y:S01]  /*2dc0*/  SHFL.BFLY PT, R3, R28, 0x1, 0x1f ;  /* 0x0c201f001c037f89 */ /* 0x000e2200000e0000 */
[C---:B------:R-:W-:Y:S02]  /*2dd0*/  FSETP.NAN.AND P6, PT, R28.reuse, R28, PT ;  /* 0x0000001c1c00720b */ /* 0x040fe40003fc8000 */
[----:B0-----:R-:W-:-:S13]  /*2de0*/  FSETP.GT.AND P5, PT, R28, R3, PT ;  /* 0x000000031c00720b */ /* 0x001fda0003fa4000 */
[----:B------:R-:W-:Y:S02]  /*2df0*/  @!P5 SEL R28, R28, R3, P6 ;  /* 0x000000031c1cd207 */ /* 0x000fe40003000000 */
[----:B------:R-:W0:Y:S01]  /*2e00*/  SHFL.BFLY PT, R3, R4, 0x1, 0x1f ;  /* 0x0c201f0004037f89 */ /* 0x000e2200000e0000 */
[C---:B------:R-:W-:Y:S02]  /*2e10*/  FSETP.NAN.AND P6, PT, R4.reuse, R4, PT ;  /* 0x000000040400720b */ /* 0x040fe40003fc8000 */
[----:B0-----:R-:W-:-:S13]  /*2e20*/  FSETP.GEU.AND P5, PT, R4, R3, PT ;  /* 0x000000030400720b */ /* 0x001fda0003fae000 */
[----:B------:R-:W-:Y:S02]  /*2e30*/  @P5 SEL R4, R4, R3, P6 ;  /* 0x0000000304045207 */ /* 0x000fe40003000000 */
[C---:B------:R-:W-:Y:S02]  /*2e40*/  ISETP.LT.AND P5, PT, R32.reuse, 0x20, !P4 ;  /* 0x000000202000780c */ /* 0x040fe400067a1270 */
[----:B------:R-:W-:-:S11]  /*2e50*/  ISETP.GE.AND P6, PT, R32, 0x20, PT ;  /* 0x000000202000780c */ /* 0x000fd60003fc6270 */
[----:B------:R-:W-:Y:S04]  /*2e60*/  @P5 STS [R32.X4], R4 ;  /* 0x0000000420005388 */ /* 0x000fe80000004800 */
[----:B------:R-:W-:Y:S06]  /*2e70*/  BAR.SYNC.DEFER_BLOCKING 0x0 ;  /* 0x0000000000007b1d */ /* 0x000fec0000010000 */
[----:B------:R-:W-:Y:S04]  /*2e80*/  LDS R3, [RZ] ;  /* 0x00000000ff037984 */ /* 0x000fe80000000800 */
[----:B------:R-:W-:Y:S06]  /*2e90*/  BAR.SYNC.DEFER_BLOCKING 0x0 ;  /* 0x0000000000007b1d */ /* 0x000fec0000010000 */
[----:B------:R-:W-:Y:S04]  /*2ea0*/  @!P4 STS [R5], R28 ;  /* 0x0000001c0500c388 */ /* 0x000fe80000000800 */
[----:B------:R-:W-:Y:S06]  /*2eb0*/  BAR.SYNC.DEFER_BLOCKING 0x0 ;  /* 0x0000000000007b1d */ /* 0x000fec0000010000 */
[----:B------:R-:W0:Y:S04]  /*2ec0*/  @!P6 LDS R2, [R32.X4] ;  /* 0x000000002002e984 */ /* 0x000e280000004800 */
[----:B0-----:R-:W0:Y:S01]  /*2ed0*/  SHFL.BFLY PT, R7, R2, 0x10, 0x1f ;  /* 0x0e001f0002077f89 */ /* 0x001e2200000e0000 */
[----:B------:R-:W-:-:S02]  /*2ee0*/  FSETP.NAN.AND P6, PT, R2, R2, PT ;  /* 0x000000020200720b */ /* 0x000fc40003fc8000 */
[----:B0-----:R-:W-:-:S04]  /*2ef0*/  FSETP.GT.AND P4, PT, R2, R7, PT ;  /* 0x000000070200720b */ /* 0x001fc80003f84000 */
[----:B------:R-:W-:-:S04]  /*2f00*/  FSEL R7, R2, R7, P4 ;  /* 0x0000000702077208 */ /* 0x000fc80002000000 */
[----:B------:R-:W-:-:S04]  /*2f10*/  FSEL R7, R2, R7, P6 ;  /* 0x0000000702077208 */ /* 0x000fc80003000000 */
[C---:B------:R-:W-:Y:S01]  /*2f20*/  FSETP.NAN.AND P6, PT, R7.reuse, R7, PT ;  /* 0x000000070700720b */ /* 0x040fe20003fc8000 */
[----:B------:R-:W0:Y:S02]  /*2f30*/  SHFL.BFLY PT, R0, R7, 0x8, 0x1f ;  /* 0x0d001f0007007f89 */ /* 0x000e2400000e0000 */
[----:B0-----:R-:W-:-:S13]  /*2f40*/  FSETP.GT.AND P4, PT, R7, R0, PT ;  /* 0x000000000700720b */ /* 0x001fda0003f84000 */
[----:B------:R-:W-:-:S04]  /*2f50*/  @!P4 FSEL R7, R7, R0, P6 ;  /* 0x000000000707c208 */ /* 0x000fc80003000000 */
        /* <DEDUP_REMOVED lines=11> */
[----:B------:R-:W-:Y:S02]  /*3010*/  @!P4 SEL R7, R7, R0, P6 ;  /* 0x000000000707c207 */ /* 0x000fe40003000000 */
[----:B------:R-:W-:-:S03]  /*3020*/  LOP3.LUT P4, RZ, R32, 0x3ff, RZ, 0xc0, !PT ;  /* 0x000003ff20ff7812 */ /* 0x000fc6000788c0ff */
[----:B------:R-:W-:Y:S01]  /*3030*/  @P5 STS [R32.X4], R7 ;  /* 0x0000000720005388 */ /* 0x000fe20000004800 */
[----:B------:R-:W-:-:S03]  /*3040*/  ISETP.LT.AND P4, PT, R53, 0x1010, !P4 ;  /* 0x000010103500780c */ /* 0x000fc60006781270 */
[----:B------:R-:W-:Y:S06]  /*3050*/  BAR.SYNC.DEFER_BLOCKING 0x0 ;  /* 0x0000000000007b1d */ /* 0x000fec0000010000 */
[----:B------:R-:W0:Y:S02]  /*3060*/  LDS R2, [RZ] ;  /* 0x00000000ff027984 */ /* 0x000e240000000800 */
[----:B0-----:R-:W-:-:S04]  /*3070*/  F2FP.BF16.PACK_AB R0, R2, R3 ;  /* 0x000000030200723e */ /* 0x001fc800000010ff */
[----:B------:R-:W-:Y:S01]  /*3080*/  PRMT R22, R0, 0x7632, R22 ;  /* 0x0000763200167816 */ /* 0x000fe20000000016 */
[----:B------:R0:W-:Y:S04]  /*3090*/  @P4 STG.E.U16 [R16.64], R0 ;  /* 0x0000000010004986 */ /* 0x0001e8000c101504 */
[----:B------:R1:W-:Y:S04]  /*30a0*/  @P4 STG.E.U16 [R18.64], R22 ;  /* 0x0000001612004986 */ /* 0x0003e8000c101504 */
[----:B------:R2:W3:Y:S01]  /*30b0*/  @P2 LDG.E.EL.128 R12, [R20.64] ;  /* 0x00000004140c2981 */ /* 0x0004e2000c2e1d00 */
[----:B------:R-:W-:Y:S01]  /*30c0*/  CS2R R8, SRZ ;  /* 0x0000000000087805 */ /* 0x000fe2000001ff00 */
[----:B------:R-:W-:Y:S01]  /*30d0*/  CS2R R10, SRZ ;  /* 0x00000000000a7805 */ /* 0x000fe2000001ff00 */
[----:B------:R-:W-:Y:S01]  /*30e0*/  CS2R R4, SRZ ;  /* 0x0000000000047805 */ /* 0x000fe2000001ff00 */
[----:B------:R-:W-:Y:S01]  /*30f0*/  CS2R R6, SRZ ;  /* 0x0000000000067805 */ /* 0x000fe2000001ff00 */
[----:B0-----:R-:W-:Y:S01]  /*3100*/  CS2R R16, SRZ ;  /* 0x0000000000107805 */ /* 0x001fe2000001ff00 */
[----:B-1----:R-:W-:-:S02]  /*3110*/  CS2R R18, SRZ ;  /* 0x0000000000127805 */ /* 0x002fc4000001ff00 */
[----:B------:R-:W4:Y:S01]  /*3120*/  @P2 LDG.E.EL.128 R8, [R46.64] ;  /* 0x000000042e082981 */ /* 0x000f22000c2e1d00 */
[----:B--2---:R-:W-:Y:S01]  /*3130*/  CS2R R20, SRZ ;  /* 0x0000000000147805 */ /* 0x004fe2000001ff00 */
[----:B------:R-:W-:Y:S01]  /*3140*/  CS2R R22, SRZ ;  /* 0x0000000000167805 */ /* 0x000fe2000001ff00 */
[----:B------:R-:W-:Y:S01]  /*3150*/  CS2R R24, SRZ ;  /* 0x0000000000187805 */ /* 0x000fe2000001ff00 */
[----:B------:R0:W5:Y:S01]  /*3160*/  @P3 LDG.E.EL.128 R4, [R44.64] ;  /* 0x000000042c043981 */ /* 0x000162000c2e1d00 */
[----:B------:R-:W-:-:S03]  /*3170*/  CS2R R26, SRZ ;  /* 0x00000000001a7805 */ /* 0x000fc6000001ff00 */
[----:B------:R0:W5:Y:S04]  /*3180*/  @P3 LDG.E.EL.128 R16, [R42.64] ;  /* 0x000000042a103981 */ /* 0x000168000c2e1d00 */
[----:B------:R0:W5:Y:S04]  /*3190*/  @P2 LDG.E.EL.128 R20, [R40.64] ;  /* 0x0000000428142981 */ /* 0x000168000c2e1d00 */
[----:B------:R0:W5:Y:S01]  /*31a0*/  @P2 LDG.E.EL.128 R24, [R38.64] ;  /* 0x0000000426182981 */ /* 0x000162000c2e1d00 */
[----:B------:R-:W-:Y:S01]  /*31b0*/  BSSY B0, `(.L_x_48) ;  /* 0x0000023000007945 */ /* 0x000fe20003800000 */
[----:B---3--:R-:W-:-:S04]  /*31c0*/  FMUL R29, R12, R12 ;  /* 0x0000000c0c1d7220 */ /* 0x008fc80000400000 */
        /* <DEDUP_REMOVED lines=11> */
[----:B----4-:R-:W-:Y:S01]  /*3280*/  FMUL R33, R8, R8 ;  /* 0x0000000808217220 */ /* 0x010fe20000400000 */
        /* <DEDUP_REMOVED lines=14> */
.L_x_49:
[----:B0-----:R-:W-:Y:S01]  /*3370*/  IMAD.MOV.U32 R0, RZ, RZ, 0x3c80f082 ;  /* 0x3c80f082ff007424 */ /* 0x001fe200078e00ff */
[----:B------:R-:W-:-:S04]  /*3380*/  FMUL R31, R35, R35 ;  /* 0x00000023231f7220 */ /* 0x000fc80000400000 */
[----:B------:R-:W-:-:S04]  /*3390*/  FFMA.FTZ R0, R31, R0, -0.052303962409496307373 ;  /* 0xbd563cae1f007423 */ /* 0x000fc80000010000 */
[----:B------:R-:W-:-:S04]  /*33a0*/  FFMA.FTZ R0, R31, R0, 0.1331529766321182251 ;  /* 0x3e0859411f007423 */ /* 0x000fc80000010000 */
[----:B------:R-:W-:-:S04]  /*33b0*/  FFMA.FTZ R0, R31, R0, -0.33332768082618713379 ;  /* 0xbeaaa9ed1f007423 */ /* 0x000fc80000010000 */
[----:B------:R-:W-:-:S04]  /*33c0*/  FFMA.FTZ R0, R31, R0, RZ ;  /* 0x000000001f007223 */ /* 0x000fc800000100ff */
[----:B------:R-:W-:Y:S02]  /*33d0*/  FFMA.FTZ R28, R35, R0, R35 ;  /* 0x00000000231c7223 */ /* 0x000fe40000010023 */
.L_x_50:
[----:B------:R-:W-:Y:S05]  /*33e0*/  BSYNC B0 ;  /* 0x0000000000007941 */ /* 0x000fea0003800000 */
.L_x_48:
[----:B------:R-:W-:Y:S01]  /*33f0*/  FADD.FTZ R36, |R29|, -RZ ;  /* 0x800000ff1d247221 */ /* 0x000fe20000010200 */
[----:B------:R-:W-:Y:S01]  /*3400*/  BSSY B0, `(.L_x_51) ;  /* 0x0000018000007945 */ /* 0x000fe20003800000 */
[----:B------:R-:W-:Y:S01]  /*3410*/  FMUL R30, R34, 0.79788458347320556641 ;  /* 0x3f4c422a221e7820 */ /* 0x000fe20000400000 */
[----:B------:R-:W-:Y:S01]  /*3420*/  FMUL R33, R33, R8 ;  /* 0x0000000821217220 */ /* 0x000fe20000400000 */
[----:B------:R-:W-:Y:S01]  /*3430*/  FFMA R35, R32, 0.044714998453855514526, R15 ;  /* 0x3d37271320237823 */ /* 0x000fe2000000000f */
        /* <DEDUP_REMOVED lines=13> */
.L_x_52:
[----:B------:R-:W-:Y:S01]  /*3510*/  MOV R0, 0x3c80f082 ;  /* 0x3c80f08200007802 */ /* 0x000fe20000000f00 */
[----:B------:R-:W-:-:S04]  /*3520*/  FMUL R31, R29, R29 ;  /* 0x0000001d1d1f7220 */ /* 0x000fc80000400000 */
[----:B------:R-:W-:-:S04]  /*3530*/  FFMA.FTZ R0, R31, R0, -0.052303962409496307373 ;  /* 0xbd563cae1f007423 */ /* 0x000fc80000010000 */
[----:B------:R-:W-:-:S04]  /*3540*/  FFMA.FTZ R0, R31, R0, 0.1331529766321182251 ;  /* 0x3e0859411f007423 */ /* 0x000fc80000010000 */
[----:B------:R-:W-:-:S04]  /*3550*/  FFMA.FTZ R0, R31, R0, -0.33332768082618713379 ;  /* 0xbeaaa9ed1f007423 */ /* 0x000fc80000010000 */
[----:B------:R-:W-:-:S04]  /*3560*/  FFMA.FTZ R0, R31, R0, RZ ;  /* 0x000000001f007223 */ /* 0x000fc800000100ff */
[----:B------:R-:W-:Y:S02]  /*3570*/  FFMA.FTZ R29, R29, R0, R29 ;  /* 0x000000001d1d7223 */ /* 0x000fe4000001001d */
.L_x_53:
[----:B------:R-:W-:Y:S05]  /*3580*/  BSYNC B0 ;  /* 0x0000000000007941 */ /* 0x000fea0003800000 */
.L_x_51:
        /* <DEDUP_REMOVED lines=18> */
.L_x_55:
[----:B------:R-:W-:Y:S01]  /*36b0*/  MOV R0, 0x3c80f082 ;  /* 0x3c80f08200007802 */ /* 0x000fe20000000f00 */
[----:B------:R-:W-:-:S04]  /*36c0*/  FMUL R33, R30, R30 ;  /* 0x0000001e1e217220 */ /* 0x000fc80000400000 */
[----:B------:R-:W-:-:S04]  /*36d0*/  FFMA.FTZ R0, R33, R0, -0.052303962409496307373 ;  /* 0xbd563cae21007423 */ /* 0x000fc80000010000 */
[----:B------:R-:W-:-:S04]  /*36e0*/  FFMA.FTZ R0, R33, R0, 0.1331529766321182251 ;  /* 0x3e08594121007423 */ /* 0x000fc80000010000 */
[----:B------:R-:W-:-:S04]  /*36f0*/  FFMA.FTZ R0, R33, R0, -0.33332768082618713379 ;  /* 0xbeaaa9ed21007423 */ /* 0x000fc80000010000 */
[----:B------:R-:W-:-:S04]  /*3700*/  FFMA.FTZ R33, R33, R0, RZ ;  /* 0x0000000021217223 */ /* 0x000fc800000100ff */
[----:B------:R-:W-:Y:S02]  /*3710*/  FFMA.FTZ R30, R30, R33, R30 ;  /* 0x000000211e1e7223 */ /* 0x000fe4000001001e */
.L_x_56:
[----:B------:R-:W-:Y:S05]  /*3720*/  BSYNC B0 ;  /* 0x0000000000007941 */ /* 0x000fea0003800000 */
.L_x_54:
        /* <DEDUP_REMOVED lines=18> */
.L_x_58:
[----:B------:R-:W-:Y:S01]  /*3850*/  MOV R0, 0x3c80f082 ;  /* 0x3c80f08200007802 */ /* 0x000fe20000000f00 */
[----:B------:R-:W-:-:S04]  /*3860*/  FMUL R33, R31, R31 ;  /* 0x0000001f1f217220 */ /* 0x000fc80000400000 */
[----:B------:R-:W-:-:S04]  /*3870*/  FFMA.FTZ R0, R33, R0, -0.052303962409496307373 ;  /* 0xbd563cae21007423 */ /* 0x000fc80000010000 */
[----:B------:R-:W-:-:S04]  /*3880*/  FFMA.FTZ R0, R33, R0, 0.1331529766321182251 ;  /* 0x3e08594121007423 */ /* 0x000fc80000010000 */
[----:B------:R-:W-:-:S04]  /*3890*/  FFMA.FTZ R0, R33, R0, -0.33332768082618713379 ;  /* 0xbeaaa9ed21007423 */ /* 0x000fc80000010000 */
[----:B------:R-:W-:-:S04]  /*38a0*/  FFMA.FTZ R0, R33, R0, RZ ;  /* 0x0000000021007223 */ /* 0x000fc800000100ff */
[----:B------:R-:W-:Y:S02]  /*38b0*/  FFMA.FTZ R31, R31, R0, R31 ;  /* 0x000000001f1f7223 */ /* 0x000fe4000001001f */
.L_x_59:
[----:B------:R-:W-:Y:S05]  /*38c0*/  BSYNC B0 ;  /* 0x0000000000007941 */ /* 0x000fea0003800000 */
.L_x_57:
[----:B------:R-:W-:Y:S01]  /*38d0*/  FADD.FTZ R39, |R32|, -RZ ;  /* 0x800000ff20277221 */ /* 0x000fe20000010200 */
[----:B------:R-:W-:Y:S01]  /*38e0*/  BSSY B0, `(.L_x_60) ;  /* 0x0000018000007945 */ /* 0x000fe20003800000 */
[----:B------:R-:W-:Y:S01]  /*38f0*/  FMUL R33, R37, 0.79788458347320556641 ;  /* 0x3f4c422a25217820 */ /* 0x000fe20000400000 */
[----:B------:R-:W-:Y:S01]  /*3900*/  FMUL R36, R36, R11 ;  /* 0x0000000b24247220 */ /* 0x000fe20000400000 */
[----:B------:R-:W-:Y:S01]  /*3910*/  FFMA R38, R35, 0.044714998453855514526, R10 ;  /* 0x3d37271323267823 */ /* 0x000fe2000000000a */
[----:B------:R-:W-:Y:S01]  /*3920*/  FSETP.GE.AND P2, PT, R39, 0.60000002384185791016, PT ;  /* 0x3f19999a2700780b */ /* 0x000fe20003f46000 */
[----:B-----5:R-:W-:-:S12]  /*3930*/  FMUL R37, R20, R20 ;  /* 0x0000001414257220 */ /* 0x020fd80000400000 */
        /* <DEDUP_REMOVED lines=11> */
.L_x_61:
[----:B------:R-:W-:Y:S01]  /*39f0*/  MOV R0, 0x3c80f082 ;  /* 0x3c80f08200007802 */ /* 0x000fe20000000f00 */
[----:B------:R-:W-:-:S04]  /*3a00*/  FMUL R35, R32, R32 ;  /* 0x0000002020237220 */ /* 0x000fc80000400000 */
[----:B------:R-:W-:-:S04]  /*3a10*/  FFMA.FTZ R0, R35, R0, -0.052303962409496307373 ;  /* 0xbd563cae23007423 */ /* 0x000fc80000010000 */
[----:B------:R-:W-:-:S04]  /*3a20*/  FFMA.FTZ R0, R35, R0, 0.1331529766321182251 ;  /* 0x3e08594123007423 */ /* 0x000fc80000010000 */
[----:B------:R-:W-:-:S04]  /*3a30*/  FFMA.FTZ R0, R35, R0, -0.33332768082618713379 ;  /* 0xbeaaa9ed23007423 */ /* 0x000fc80000010000 */
[----:B------:R-:W-:-:S04]  /*3a40*/  FFMA.FTZ R35, R35, R0, RZ ;  /* 0x0000000023237223 */ /* 0x000fc800000100ff */
[----:B------:R-:W-:Y:S02]  /*3a50*/  FFMA.FTZ R32, R32, R35, R32 ;  /* 0x0000002320207223 */ /* 0x000fe40000010020 */
.L_x_62:
[----:B------:R-:W-:Y:S05]  /*3a60*/  BSYNC B0 ;  /* 0x0000000000007941 */ /* 0x000fea0003800000 */
.L_x_60:
        /* <DEDUP_REMOVED lines=18> */
.L_x_64:
[----:B------:R-:W-:Y:S01]  /*3b90*/  MOV R0, 0x3c80f082 ;  /* 0x3c80f08200007802 */ /* 0x000fe20000000f00 */
[----:B------:R-:W-:-:S04]  /*3ba0*/  FMUL R35, R33, R33 ;  /* 0x0000002121237220 */ /* 0x000fc80000400000 */
[----:B------:R-:W-:-:S04]  /*3bb0*/  FFMA.FTZ R0, R35, R0, -0.052303962409496307373 ;  /* 0xbd563cae23007423 */ /* 0x000fc80000010000 */
[----:B------:R-:W-:-:S04]  /*3bc0*/  FFMA.FTZ R0, R35, R0, 0.1331529766321182251 ;  /* 0x3e08594123007423 */ /* 0x000fc80000010000 */
[----:B------:R-:W-:-:S04]  /*3bd0*/  FFMA.FTZ R0, R35, R0, -0.33332768082618713379 ;  /* 0xbeaaa9ed23007423 */ /* 0x000fc80000010000 */
[----:B------:R-:W-:-:S04]  /*3be0*/  FFMA.FTZ R0, R35, R0, RZ ;  /* 0x0000000023007223 */ /* 0x000fc800000100ff */
[----:B------:R-:W-:Y:S02]  /*3bf0*/  FFMA.FTZ R33, R33, R0, R33 ;  /* 0x0000000021217223 */ /* 0x000fe40000010021 */
.L_x_65:
[----:B------:R-:W-:Y:S05]  /*3c00*/  BSYNC B0 ;  /* 0x0000000000007941 */ /* 0x000fea0003800000 */
.L_x_63:
        /* <DEDUP_REMOVED lines=18> */
.L_x_67:
[----:B------:R-:W-:Y:S01]  /*3d30*/  IMAD.MOV.U32 R0, RZ, RZ, 0x3c80f082 ;  /* 0x3c80f082ff007424 */ /* 0x000fe200078e00ff */
[----:B------:R-:W-:-:S04]  /*3d40*/  FMUL R37, R34, R34 ;  /* 0x0000002222257220 */ /* 0x000fc80000400000 */
[----:B------:R-:W-:-:S04]  /*3d50*/  FFMA.FTZ R0, R37, R0, -0.052303962409496307373 ;  /* 0xbd563cae25007423 */ /* 0x000fc80000010000 */
[----:B------:R-:W-:-:S04]  /*3d60*/  FFMA.FTZ R0, R37, R0, 0.1331529766321182251 ;  /* 0x3e08594125007423 */ /* 0x000fc80000010000 */
[----:B------:R-:W-:-:S04]  /*3d70*/  FFMA.FTZ R0, R37, R0, -0.33332768082618713379 ;  /* 0xbeaaa9ed25007423 */ /* 0x000fc80000010000 */
[----:B------:R-:W-:-:S04]  /*3d80*/  FFMA.FTZ R37, R37, R0, RZ ;  /* 0x0000000025257223 */ /* 0x000fc800000100ff */
[----:B------:R-:W-:Y:S02]  /*3d90*/  FFMA.FTZ R34, R34, R37, R34 ;  /* 0x0000002522227223 */ /* 0x000fe40000010022 */
.L_x_68:
[----:B------:R-:W-:Y:S05]  /*3da0*/  BSYNC B0 ;  /* 0x0000000000007941 */ /* 0x000fea0003800000 */
.L_x_66:
        /* <DEDUP_REMOVED lines=18> */
.L_x_70:
[----:B------:R-:W-:Y:S01]  /*3ed0*/  MOV R0, 0x3c80f082 ;  /* 0x3c80f08200007802 */ /* 0x000fe20000000f00 */
[----:B------:R-:W-:-:S04]  /*3ee0*/  FMUL R37, R35, R35 ;  /* 0x0000002323257220 */ /* 0x000fc80000400000 */
[----:B------:R-:W-:-:S04]  /*3ef0*/  FFMA.FTZ R0, R37, R0, -0.052303962409496307373 ;  /* 0xbd563cae25007423 */ /* 0x000fc80000010000 */
[----:B------:R-:W-:-:S04]  /*3f00*/  FFMA.FTZ R0, R37, R0, 0.1331529766321182251 ;  /* 0x3e08594125007423 */ /* 0x000fc80000010000 */
[----:B------:R-:W-:-:S04]  /*3f10*/  FFMA.FTZ R0, R37, R0, -0.33332768082618713379 ;  /* 0xbeaaa9ed25007423 */ /* 0x000fc80000010000 */
[----:B------:R-:W-:-:S04]  /*3f20*/  FFMA.FTZ R0, R37, R0, RZ ;  /* 0x0000000025007223 */ /* 0x000fc800000100ff */
[----:B------:R-:W-:Y:S02]  /*3f30*/  FFMA.FTZ R35, R35, R0, R35 ;  /* 0x0000000023237223 */ /* 0x000fe40000010023 */
.L_x_71:
[----:B------:R-:W-:Y:S05]  /*3f40*/  BSYNC B0 ;  /* 0x0000000000007941 */ /* 0x000fea0003800000 */
.L_x_69:
        /* <DEDUP_REMOVED lines=18> */
.L_x_73:
[----:B------:R-:W-:Y:S01]  /*4070*/  MOV R0, 0x3c80f082 ;  /* 0x3c80f08200007802 */ /* 0x000fe20000000f00 */
[----:B------:R-:W-:-:S04]  /*4080*/  FMUL R39, R36, R36 ;  /* 0x0000002424277220 */ /* 0x000fc80000400000 */
[----:B------:R-:W-:-:S04]  /*4090*/  FFMA.FTZ R0, R39, R0, -0.052303962409496307373 ;  /* 0xbd563cae27007423 */ /* 0x000fc80000010000 */
[----:B------:R-:W-:-:S04]  /*40a0*/  FFMA.FTZ R0, R39, R0, 0.1331529766321182251 ;  /* 0x3e08594127007423 */ /* 0x000fc80000010000 */
[----:B------:R-:W-:-:S04]  /*40b0*/  FFMA.FTZ R0, R39, R0, -0.33332768082618713379 ;  /* 0xbeaaa9ed27007423 */ /* 0x000fc80000010000 */
[----:B------:R-:W-:-:S04]  /*40c0*/  FFMA.FTZ R39, R39, R0, RZ ;  /* 0x0000000027277223 */ /* 0x000fc800000100ff */
[----:B------:R-:W-:Y:S02]  /*40d0*/  FFMA.FTZ R36, R36, R39, R36 ;  /* 0x0000002724247223 */ /* 0x000fe40000010024 */
.L_x_74:
[----:B------:R-:W-:Y:S05]  /*40e0*/  BSYNC B0 ;  /* 0x0000000000007941 */ /* 0x000fea0003800000 */
.L_x_72:
        /* <DEDUP_REMOVED lines=18> */
.L_x_76:
[----:B------:R-:W-:Y:S01]  /*4210*/  MOV R0, 0x3c80f082 ;  /* 0x3c80f08200007802 */ /* 0x000fe20000000f00 */
[----:B------:R-:W-:-:S04]  /*4220*/  FMUL R39, R37, R37 ;  /* 0x0000002525277220 */ /* 0x000fc80000400000 */
[----:B------:R-:W-:-:S04]  /*4230*/  FFMA.FTZ R0, R39, R0, -0.052303962409496307373 ;  /* 0xbd563cae27007423 */ /* 0x000fc80000010000 */
[----:B------:R-:W-:-:S04]  /*4240*/  FFMA.FTZ R0, R39, R0, 0.1331529766321182251 ;  /* 0x3e08594127007423 */ /* 0x000fc80000010000 */
[----:B------:R-:W-:-:S04]  /*4250*/  FFMA.FTZ R0, R39, R0, -0.33332768082618713379 ;  /* 0xbeaaa9ed27007423 */ /* 0x000fc80000010000 */
[----:B------:R-:W-:-:S04]  /*4260*/  FFMA.FTZ R0, R39, R0, RZ ;  /* 0x0000000027007223 */ /* 0x000fc800000100ff */
[----:B------:R-:W-:Y:S02]  /*4270*/  FFMA.FTZ R37, R37, R0, R37 ;  /* 0x0000000025257223 */ /* 0x000fe40000010025 */
.L_x_77:
[----:B------:R-:W-:Y:S05]  /*4280*/  BSYNC B0 ;  /* 0x0000000000007941 */ /* 0x000fea0003800000 */
.L_x_75:
        /* <DEDUP_REMOVED lines=18> */
.L_x_79:
[----:B------:R-:W-:Y:S01]  /*43b0*/  MOV R0, 0x3c80f082 ;  /* 0x3c80f08200007802 */ /* 0x000fe20000000f00 */
[----:B------:R-:W-:-:S04]  /*43c0*/  FMUL R41, R38, R38 ;  /* 0x0000002626297220 */ /* 0x000fc80000400000 */
[----:B------:R-:W-:-:S04]  /*43d0*/  FFMA.FTZ R0, R41, R0, -0.052303962409496307373 ;  /* 0xbd563cae29007423 */ /* 0x000fc80000010000 */
[----:B------:R-:W-:-:S04]  /*43e0*/  FFMA.FTZ R0, R41, R0, 0.1331529766321182251 ;  /* 0x3e08594129007423 */ /* 0x000fc80000010000 */
[----:B------:R-:W-:-:S04]  /*43f0*/  FFMA.FTZ R0, R41, R0, -0.33332768082618713379 ;  /* 0xbeaaa9ed29007423 */ /* 0x000fc80000010000 */
[----:B------:R-:W-:-:S04]  /*4400*/  FFMA.FTZ R41, R41, R0, RZ ;  /* 0x0000000029297223 */ /* 0x000fc800000100ff */
[----:B------:R-:W-:Y:S02]  /*4410*/  FFMA.FTZ R38, R38, R41, R38 ;  /* 0x0000002926267223 */ /* 0x000fe40000010026 */
.L_x_80:
[----:B------:R-:W-:Y:S05]  /*4420*/  BSYNC B0 ;  /* 0x0000000000007941 */ /* 0x000fea0003800000 */
.L_x_78:
        /* <DEDUP_REMOVED lines=18> */
.L_x_82:
[----:B------:R-:W-:Y:S01]  /*4550*/  MOV R0, 0x3c80f082 ;  /* 0x3c80f08200007802 */ /* 0x000fe20000000f00 */
[----:B------:R-:W-:-:S04]  /*4560*/  FMUL R43, R39, R39 ;  /* 0x00000027272b7220 */ /* 0x000fc80000400000 */
[----:B------:R-:W-:-:S04]  /*4570*/  FFMA.FTZ R0, R43, R0, -0.052303962409496307373 ;  /* 0xbd563cae2b007423 */ /* 0x000fc80000010000 */
[----:B------:R-:W-:-:S04]  /*4580*/  FFMA.FTZ R0, R43, R0, 0.1331529766321182251 ;  /* 0x3e0859412b007423 */ /* 0x000fc80000010000 */
[----:B------:R-:W-:-:S04]  /*4590*/  FFMA.FTZ R0, R43, R0, -0.33332768082618713379 ;  /* 0xbeaaa9ed2b007423 */ /* 0x000fc80000010000 */
[----:B------:R-:W-:-:S04]  /*45a0*/  FFMA.FTZ R0, R43, R0, RZ ;  /* 0x000000002b007223 */ /* 0x000fc800000100ff */
[----:B------:R-:W-:Y:S02]  /*45b0*/  FFMA.FTZ R39, R39, R0, R39 ;  /* 0x0000000027277223 */ /* 0x000fe40000010027 */
.L_x_83:
[----:B------:R-:W-:Y:S05]  /*45c0*/  BSYNC B0 ;  /* 0x0000000000007941 */ /* 0x000fea0003800000 */
.L_x_81:
[----:B------:R-:W-:Y:S01]  /*45d0*/  FADD.FTZ R47, |R40|, -RZ ;  /* 0x800000ff282f7221 */ /* 0x000fe20000010200 */
[----:B------:R-:W-:Y:S01]  /*45e0*/  BSSY B0, `(.L_x_84) ;  /* 0x0000017000007945 */ /* 0x000fe20003800000 */
[----:B------:R-:W-:Y:S01]  /*45f0*/  FFMA R43, R41, 0.044714998453855514526, R26 ;  /* 0x3d372713292b7823 */ /* 0x000fe2000000001a */
[----:B------:R-:W-:Y:S01]  /*4600*/  FMUL R44, R46, R27 ;  /* 0x0000001b2e2c7220 */ /* 0x000fe20000400000 */
        /* <DEDUP_REMOVED lines=13> */
.L_x_85:
[----:B------:R-:W-:Y:S01]  /*46e0*/  IMAD.MOV.U32 R0, RZ, RZ, 0x3c80f082 ;  /* 0x3c80f082ff007424 */ /* 0x000fe200078e00ff */
[----:B------:R-:W-:-:S04]  /*46f0*/  FMUL R45, R40, R40 ;  /* 0x00000028282d7220 */ /* 0x000fc80000400000 */
[----:B------:R-:W-:-:S04]  /*4700*/  FFMA.FTZ R0, R45, R0, -0.052303962409496307373 ;  /* 0xbd563cae2d007423 */ /* 0x000fc80000010000 */
[----:B------:R-:W-:-:S04]  /*4710*/  FFMA.FTZ R0, R45, R0, 0.1331529766321182251 ;  /* 0x3e0859412d007423 */ /* 0x000fc80000010000 */
[----:B------:R-:W-:-:S04]  /*4720*/  FFMA.FTZ R0, R45, R0, -0.33332768082618713379 ;  /* 0xbeaaa9ed2d007423 */ /* 0x000fc80000010000 */
[----:B------:R-:W-:-:S04]  /*4730*/  FFMA.FTZ R45, R45, R0, RZ ;  /* 0x000000002d2d7223 */ /* 0x000fc800000100ff */
[----:B------:R-:W-:Y:S02]  /*4740*/  FFMA.FTZ R40, R40, R45, R40 ;  /* 0x0000002d28287223 */ /* 0x000fe40000010028 */
.L_x_86:
[----:B------:R-:W-:Y:S05]  /*4750*/  BSYNC B0 ;  /* 0x0000000000007941 */ /* 0x000fea0003800000 */
.L_x_84:
        /* <DEDUP_REMOVED lines=16> */
.L_x_88:
[----:B------:R-:W-:Y:S01]  /*4860*/  MOV R0, 0x3c80f082 ;  /* 0x3c80f08200007802 */ /* 0x000fe20000000f00 */
[----:B------:R-:W-:-:S04]  /*4870*/  FMUL R43, R41, R41 ;  /* 0x00000029292b7220 */ /* 0x000fc80000400000 */
[----:B------:R-:W-:-:S04]  /*4880*/  FFMA.FTZ R0, R43, R0, -0.052303962409496307373 ;  /* 0xbd563cae2b007423 */ /* 0x000fc80000010000 */
[----:B------:R-:W-:-:S04]  /*4890*/  FFMA.FTZ R0, R43, R0, 0.1331529766321182251 ;  /* 0x3e0859412b007423 */ /* 0x000fc80000010000 */
[----:B------:R-:W-:-:S04]  /*48a0*/  FFMA.FTZ R0, R43, R0, -0.33332768082618713379 ;  /* 0xbeaaa9ed2b007423 */ /* 0x000fc80000010000 */
[----:B------:R-:W-:-:S04]  /*48b0*/  FFMA.FTZ R0, R43, R0, RZ ;  /* 0x000000002b007223 */ /* 0x000fc800000100ff */
[----:B------:R-:W-:Y:S02]  /*48c0*/  FFMA.FTZ R41, R41, R0, R41 ;  /* 0x0000000029297223 */ /* 0x000fe40000010029 */
.L_x_89:
[----:B------:R-:W-:Y:S05]  /*48d0*/  BSYNC B0 ;  /* 0x0000000000007941 */ /* 0x000fea0003800000 */
.L_x_87:
[----:B------:R-:W-:Y:S01]  /*48e0*/  FADD.FTZ R46, |R42|, -RZ ;  /* 0x800000ff2a2e7221 */ /* 0x000fe20000010200 */
[----:B------:R-:W-:Y:S01]  /*48f0*/  BSSY B0, `(.L_x_90) ;  /* 0x0000015000007945 */ /* 0x000fe20003800000 */
[----:B------:R-:W-:-:S03]  /*4900*/  FMUL R43, R45, 0.79788458347320556641 ;  /* 0x3f4c422a2d2b7820 */ /* 0x000fc60000400000 */
        /* <DEDUP_REMOVED lines=12> */
.L_x_91:
[----:B------:R-:W-:Y:S01]  /*49d0*/  MOV R0, 0x3c80f082 ;  /* 0x3c80f08200007802 */ /* 0x000fe20000000f00 */
[----:B------:R-:W-:-:S04]  /*49e0*/  FMUL R45, R42, R42 ;  /* 0x0000002a2a2d7220 */ /* 0x000fc80000400000 */
[----:B------:R-:W-:-:S04]  /*49f0*/  FFMA.FTZ R0, R45, R0, -0.052303962409496307373 ;  /* 0xbd563cae2d007423 */ /* 0x000fc80000010000 */
[----:B------:R-:W-:-:S04]  /*4a00*/  FFMA.FTZ R0, R45, R0, 0.1331529766321182251 ;  /* 0x3e0859412d007423 */ /* 0x000fc80000010000 */
[----:B------:R-:W-:-:S04]  /*4a10*/  FFMA.FTZ R0, R45, R0, -0.33332768082618713379 ;  /* 0xbeaaa9ed2d007423 */ /* 0x000fc80000010000 */
[----:B------:R-:W-:-:S04]  /*4a20*/  FFMA.FTZ R45, R45, R0, RZ ;  /* 0x000000002d2d7223 */ /* 0x000fc800000100ff */
[----:B------:R-:W-:Y:S02]  /*4a30*/  FFMA.FTZ R42, R42, R45, R42 ;  /* 0x0000002d2a2a7223 */ /* 0x000fe4000001002a */
.L_x_92:
[----:B------:R-:W-:Y:S05]  /*4a40*/  BSYNC B0 ;  /* 0x0000000000007941 */ /* 0x000fea0003800000 */
.L_x_90:
[----:B------:R-:W-:Y:S01]  /*4a50*/  FADD.FTZ R46, |R43|, -RZ ;  /* 0x800000ff2b2e7221 */ /* 0x000fe20000010200 */
[----:B------:R-:W-:Y:S04]  /*4a60*/  BSSY B0, `(.L_x_93) ;  /* 0x0000014000007945 */ /* 0x000fe80003800000 */
        /* <DEDUP_REMOVED lines=12> */
.L_x_94:
[----:B------:R-:W-:Y:S01]  /*4b30*/  MOV R0, 0x3c80f082 ;  /* 0x3c80f08200007802 */ /* 0x000fe20000000f00 */
[----:B------:R-:W-:-:S04]  /*4b40*/  FMUL R45, R43, R43 ;  /* 0x0000002b2b2d7220 */ /* 0x000fc80000400000 */
[----:B------:R-:W-:-:S04]  /*4b50*/  FFMA.FTZ R0, R45, R0, -0.052303962409496307373 ;  /* 0xbd563cae2d007423 */ /* 0x000fc80000010000 */
[----:B------:R-:W-:-:S04]  /*4b60*/  FFMA.FTZ R0, R45, R0, 0.1331529766321182251 ;  /* 0x3e0859412d007423 */ /* 0x000fc80000010000 */
[----:B------:R-:W-:-:S04]  /*4b70*/  FFMA.FTZ R0, R45, R0, -0.33332768082618713379 ;  /* 0xbeaaa9ed2d007423 */ /* 0x000fc80000010000 */
[----:B------:R-:W-:-:S04]  /*4b80*/  FFMA.FTZ R0, R45, R0, RZ ;  /* 0x000000002d007223 */ /* 0x000fc800000100ff */
[----:B------:R-:W-:Y:S02]  /*4b90*/  FFMA.FTZ R43, R43, R0, R43 ;  /* 0x000000002b2b7223 */ /* 0x000fe4000001002b */
.L_x_95:
[----:B------:R-:W-:Y:S05]  /*4ba0*/  BSYNC B0 ;  /* 0x0000000000007941 */ /* 0x000fea0003800000 */
.L_x_93:
[----:B------:R-:W-:Y:S01]  /*4bb0*/  FSETP.GE.AND P2, PT, R3, RZ, PT ;  /* 0x000000ff0300720b */ /* 0x000fe20003f46000 */
[----:B------:R-:W-:Y:S01]  /*4bc0*/  FMUL R12, R12, 0.5 ;  /* 0x3f0000000c0c7820 */ /* 0x000fe20000400000 */
[----:B------:R-:W-:Y:S01]  /*4bd0*/  MOV R47, 0x3f800000 ;  /* 0x3f800000002f7802 */ /* 0x000fe20000000f00 */
[----:B------:R-:W-:Y:S01]  /*4be0*/  FMUL R13, R13, 0.5 ;  /* 0x3f0000000d0d7820 */ /* 0x000fe20000400000 */
[----:B------:R-:W-:Y:S01]  /*4bf0*/  FSEL R3, R3, RZ, !P2 ;  /* 0x000000ff03037208 */ /* 0x000fe20005000000 */
[----:B------:R-:W-:Y:S01]  /*4c00*/  FMUL R14, R14, 0.5 ;  /* 0x3f0000000e0e7820 */ /* 0x000fe20000400000 */
[----:B------:R-:W-:Y:S01]  /*4c10*/  FSETP.GTU.AND P2, PT, R2, RZ, PT ;  /* 0x000000ff0200720b */ /* 0x000fe20003f4c000 */
[----:B------:R-:W-:Y:S01]  /*4c20*/  FMUL R15, R15, 0.5 ;  /* 0x3f0000000f0f7820 */ /* 0x000fe20000400000 */
[----:B------:R-:W-:Y:S01]  /*4c30*/  SHF.L.U32 R45, R4, 0x10, RZ ;  /* 0x00000010042d7819 */ /* 0x000fe200000006ff */
[----:B------:R-:W-:Y:S01]  /*4c40*/  FADD R3, RZ, -R3 ;  /* 0x80000003ff037221 */ /* 0x000fe20000000000 */
[----:B------:R-:W-:Y:S01]  /*4c50*/  FSEL R2, R2, RZ, P2 ;  /* 0x000000ff02027208 */ /* 0x000fe20001000000 */
[----:B------:R-:W-:Y:S01]  /*4c60*/  FMUL R8, R8, 0.5 ;  /* 0x3f00000008087820 */ /* 0x000fe20000400000 */
[----:B------:R-:W-:Y:S01]  /*4c70*/  PRMT R4, R4, 0x7632, R4 ;  /* 0x0000763204047816 */ /* 0x000fe20000000004 */
[----:B------:R-:W-:Y:S01]  /*4c80*/  FMUL R9, R9, 0.5 ;  /* 0x3f00000009097820 */ /* 0x000fe20000400000 */
[C---:B------:R-:W-:Y:S01]  /*4c90*/  FSETP.NAN.AND P3, PT, R3.reuse, R3, PT ;  /* 0x000000030300720b */ /* 0x040fe20003f68000 */
[----:B------:R-:W-:Y:S01]  /*4ca0*/  FMUL R10, R10, 0.5 ;  /* 0x3f0000000a0a7820 */ /* 0x000fe20000400000 */
[-C--:B------:R-:W-:Y:S01]  /*4cb0*/  FSETP.GT.AND P2, PT, R3, R2.reuse, PT ;  /* 0x000000020300720b */ /* 0x080fe20003f44000 */
[----:B------:R-:W-:Y:S01]  /*4cc0*/  FMUL R11, R11, 0.5 ;  /* 0x3f0000000b0b7820 */ /* 0x000fe20000400000 */
        /* <DEDUP_REMOVED lines=8> */
[----:B------:R-:W-:Y:S01]  /*4d50*/  IMAD R52, R53, 0xc00, R52 ;  /* 0x00000c0035347824 */ /* 0x000fe200078e0234 */
[----:B------:R-:W-:-:S05]  /*4d60*/  @!P3 FSEL R3, R3, R2, P2 ;  /* 0x000000020303b208 */ /* 0x000fca0001000000 */
[----:B------:R-:W-:Y:S01]  /*4d70*/  FMUL R2, R3, 0.0078740157186985015869 ;  /* 0x3c01020403027820 */ /* 0x000fe20000400000 */
[----:B------:R-:W-:-:S04]  /*4d80*/  FADD R3, R28, 1 ;  /* 0x3f8000001c037421 */ /* 0x000fc80000000000 */
[----:B------:R-:W-:Y:S01]  /*4d90*/  FSETP.GT.AND P2, PT, R2, 9.9999997473787516356e-06, PT ;  /* 0x3727c5ac0200780b */ /* 0x000fe20003f44000 */
[----:B------:R-:W-:Y:S01]  /*4da0*/  @P1 FMUL R45, R12, R3 ;  /* 0x000000030c2d1220 */ /* 0x000fe20000400000 */
[----:B------:R-:W-:Y:S01]  /*4db0*/  FSETP.NAN.AND P3, PT, R2, R2, PT ;  /* 0x000000020200720b */ /* 0x000fe20003f68000 */
[----:B------:R-:W-:-:S10]  /*4dc0*/  FADD R3, R30, 1 ;  /* 0x3f8000001e037421 */ /* 0x000fd40000000000 */
[----:B------:R-:W-:-:S04]  /*4dd0*/  @!P2 FSEL R2, R2, 9.9999997473787516356e-06, P3 ;  /* 0x3727c5ac0202a808 */ /* 0x000fc80001800000 */
[C---:B------:R-:W-:Y:S02]  /*4de0*/  FSETP.GT.AND P2, PT, |R2|.reuse, 8.50705917302346158658e+37, PT ;  /* 0x7e8000000200780b */ /* 0x040fe40003f44200 */
[----:B------:R-:W-:Y:S02]  /*4df0*/  FSETP.GEU.AND P3, PT, |R2|, 1.175494350822287508e-38, PT ;  /* 0x008000000200780b */ /* 0x000fe40003f6e200 */
[----:B------:R-:W-:-:S09]  /*4e00*/  FSEL R47, R47, 0.25, !P2 ;  /* 0x3e8000002f2f7808 */ /* 0x000fd20005000000 */
[----:B------:R-:W-:Y:S02]  /*4e10*/  @P2 FMUL R2, R2, 0.25 ;  /* 0x3e80000002022820 */ /* 0x000fe40000400000 */
[----:B------:R-:W-:Y:S02]  /*4e20*/  @!P3 FMUL R47, R47, 16777216 ;  /* 0x4b8000002f2fb820 */ /* 0x000fe40000400000 */
[----:B------:R-:W-:-:S04]  /*4e30*/  @!P3 FMUL R2, R2, 16777216 ;  /* 0x4b8000000202b820 */ /* 0x000fc80000400000 */
[----:B------:R0:W1:Y:S02]  /*4e40*/  MUFU.RCP R0, R2 ;  /* 0x0000000200007308 */ /* 0x0000640000001000 */
[----:B0-----:R-:W-:Y:S01]  /*4e50*/  FADD R2, R29, 1 ;  /* 0x3f8000001d027421 */ /* 0x001fe20000000000 */
[----:B-1----:R-:W-:Y:S01]  /*4e60*/  FMUL R0, R0, R47 ;  /* 0x0000002f00007220 */ /* 0x002fe20000400000 */
[----:B------:R-:W-:Y:S02]  /*4e70*/  SHF.L.U32 R47, R4, 0x10, RZ ;  /* 0x00000010042f7819 */ /* 0x000fe400000006ff */
[----:B------:R-:W-:Y:S01]  /*4e80*/  @P1 FMUL R47, R13, R2 ;  /* 0x000000020d2f1220 */ /* 0x000fe20000400000 */
[C---:B------:R-:W-:Y:S01]  /*4e90*/  SHF.L.U32 R13, R5.reuse, 0x10, RZ ;  /* 0x00000010050d7819 */ /* 0x040fe200000006ff */
[----:B------:R-:W-:Y:S01]  /*4ea0*/  @P1 FMUL R13, R14, R3 ;  /* 0x000000030e0d1220 */ /* 0x000fe20000400000 */
[----:B------:R-:W-:Y:S01]  /*4eb0*/  PRMT R5, R5, 0x7632, R5 ;  /* 0x0000763205057816 */ /* 0x000fe20000000005 */
[----:B------:R-:W-:Y:S01]  /*4ec0*/  FADD R4, R31, 1 ;  /* 0x3f8000001f047421 */ /* 0x000fe20000000000 */
[-C--:B------:R-:W-:Y:S01]  /*4ed0*/  FMUL R47, R47, R0.reuse ;  /* 0x000000002f2f7220 */ /* 0x080fe20000400000 */
[----:B------:R-:W-:Y:S01]  /*4ee0*/  FMUL R12, R13, R0 ;  /* 0x000000000d0c7220 */ /* 0x000fe20000400000 */
[C---:B------:R-:W-:Y:S01]  /*4ef0*/  IMAD.U32 R13, R6.reuse, 0x10000, RZ ;  /* 0x00010000060d7824 */ /* 0x040fe200078e00ff */
[----:B------:R-:W-:Y:S01]  /*4f00*/  PRMT R6, R6, 0x7632, R6 ;  /* 0x0000763206067816 */ /* 0x000fe20000000006 */
[----:B------:R-:W-:Y:S01]  /*4f10*/  FRND R3, R47 ;  /* 0x0000002f00037307 */ /* 0x000fe20000201000 */
[----:B------:R-:W-:Y:S01]  /*4f20*/  SHF.L.U32 R29, R5, 0x10, RZ ;  /* 0x00000010051d7819 */ /* 0x000fe200000006ff */
[----:B------:R-:W-:Y:S01]  /*4f30*/  @P1 FMUL R29, R15, R4 ;  /* 0x000000040f1d1220 */ /* 0x000fe20000400000 */
[----:B------:R-:W-:Y:S01]  /*4f40*/  SHF.L.U32 R15, R6, 0x10, RZ ;  /* 0x00000010060f7819 */ /* 0x000fe200000006ff */
[----:B------:R-:W-:Y:S01]  /*4f50*/  FADD R5, R32, 1 ;  /* 0x3f80000020057421 */ /* 0x000fe20000000000 */
[----:B------:R-:W-:Y:S01]  /*4f60*/  FADD R6, R33, 1 ;  /* 0x3f80000021067421 */ /* 0x000fe20000000000 */
[-C--:B------:R-:W-:Y:S01]  /*4f70*/  FMUL R29, R29, R0.reuse ;  /* 0x000000001d1d7220 */ /* 0x080fe20000400000 */
[----:B------:R-:W-:Y:S01]  /*4f80*/  FMUL R45, R45, R0 ;  /* 0x000000002d2d7220 */ /* 0x000fe20000400000 */
[----:B------:R-:W-:Y:S01]  /*4f90*/  @P1 FMUL R13, R8, R5 ;  /* 0x00000005080d1220 */ /* 0x000fe20000400000 */
[----:B------:R-:W-:Y:S01]  /*4fa0*/  @P1 FMUL R15, R9, R6 ;  /* 0x00000006090f1220 */ /* 0x000fe20000400000 */
[----:B------:R-:W-:Y:S01]  /*4fb0*/  PRMT R8, R7, 0x7632, R8 ;  /* 0x0000763207087816 */ /* 0x000fe20000000008 */
[----:B------:R-:W-:Y:S01]  /*4fc0*/  FADD R9, R34, 1 ;  /* 0x3f80000022097421 */ /* 0x000fe20000000000 */
[----:B------:R0:W1:Y:S01]  /*4fd0*/  FRND R4, R12 ;  /* 0x0000000c00047307 */ /* 0x0000620000201000 */
[----:B------:R-:W-:Y:S01]  /*4fe0*/  FMUL R14, R15, R0 ;  /* 0x000000000f0e7220 */ /* 0x000fe20000400000 */
[----:B------:R-:W-:Y:S01]  /*4ff0*/  SHF.L.U32 R15, R8, 0x10, RZ ;  /* 0x00000010080f7819 */ /* 0x000fe200000006ff */
[----:B------:R-:W-:-:S04]  /*5000*/  FADD R8, R35, 1 ;  /* 0x3f80000023087421 */ /* 0x000fc80000000000 */
[----:B------:R-:W-:Y:S01]  /*5010*/  @P1 FMUL R15, R11, R8 ;  /* 0x000000080b0f1220 */ /* 0x000fe20000400000 */
[----:B------:R-:W-:Y:S01]  /*5020*/  SHF.L.U32 R11, R16, 0x10, RZ ;  /* 0x00000010100b7819 */ /* 0x000fe200000006ff */
[-C--:B0-----:R-:W-:Y:S01]  /*5030*/  FMUL R12, R13, R0.reuse ;  /* 0x000000000d0c7220 */ /* 0x081fe20000400000 */
[----:B------:R-:W-:Y:S01]  /*5040*/  SHF.L.U32 R13, R7, 0x10, RZ ;  /* 0x00000010070d7819 */ /* 0x000fe200000006ff */
[----:B------:R-:W-:Y:S01]  /*5050*/  @P1 FMUL R13, R10, R9 ;  /* 0x000000090a0d1220 */ /* 0x000fe20000400000 */
[----:B------:R-:W-:Y:S01]  /*5060*/  FADD R9, R36, 1 ;  /* 0x3f80000024097421 */ /* 0x000fe20000000000 */
[----:B------:R-:W0:Y:S01]  /*5070*/  FRND R5, R29 ;  /* 0x0000001d00057307 */ /* 0x000e220000201000 */
[----:B------:R-:W-:Y:S01]  /*5080*/  PRMT R16, R16, 0x7632, R16 ;  /* 0x0000763210107816 */ /* 0x000fe20000000010 */
[----:B------:R-:W-:Y:S01]  /*5090*/  FADD R10, R37, 1 ;  /* 0x3f800000250a7421 */ /* 0x000fe20000000000 */
[----:B------:R-:W-:Y:S01]  /*50a0*/  @P1 FMUL R11, R20, R9 ;  /* 0x00000009140b1220 */ /* 0x000fe20000400000 */
[----:B------:R-:W-:Y:S01]  /*50b0*/  FMUL R28, R15, R0 ;  /* 0x000000000f1c7220 */ /* 0x000fe20000400000 */
[----:B------:R-:W-:-:S02]  /*50c0*/  SHF.L.U32 R15, R17, 0x10, RZ ;  /* 0x00000010110f7819 */ /* 0x000fc400000006ff */
[----:B------:R-:W-:Y:S01]  /*50d0*/  PRMT R17, R17, 0x7632, R17 ;  /* 0x0000763211117816 */ /* 0x000fe20000000011 */
[----:B------:R2:W-:Y:S01]  /*50e0*/  FRND R7, R14 ;  /* 0x0000000e00077307 */ /* 0x0005e20000201000 */
[----:B-1----:R-:W-:Y:S02]  /*50f0*/  FSETP.GT.AND P3, PT, R4, -127, PT ;  /* 0xc2fe00000400780b */ /* 0x002fe40003f64000 */
[----:B------:R-:W-:-:S05]  /*5100*/  SHF.L.U32 R17, R17, 0x10, RZ ;  /* 0x0000001011117819 */ /* 0x000fca00000006ff */
[----:B------:R1:W-:Y:S01]  /*5110*/  FRND R6, R12 ;  /* 0x0000000c00067307 */ /* 0x0003e20000201000 */
[-C--:B--2---:R-:W-:Y:S01]  /*5120*/  FMUL R14, R11, R0.reuse ;  /* 0x000000000b0e7220 */ /* 0x084fe20000400000 */
[----:B------:R-:W-:Y:S01]  /*5130*/  FADD R11, R38, 1 ;  /* 0x3f800000260b7421 */ /* 0x000fe20000000000 */
[C---:B0-----:R-:W-:Y:S02]  /*5140*/  FSETP.GT.AND P2, PT, R5.reuse, -127, PT ;  /* 0xc2fe00000500780b */ /* 0x041fe40003f44000 */
[----:B------:R-:W-:Y:S01]  /*5150*/  FSETP.NAN.AND P4, PT, R5, R5, PT ;  /* 0x000000050500720b */ /* 0x000fe20003f88000 */
[----:B------:R-:W-:Y:S02]  /*5160*/  @P1 FMUL R15, R22, R11 ;  /* 0x0000000b160f1220 */ /* 0x000fe40000400000 */
[----:B------:R-:W0:Y:S01]  /*5170*/  FRND R2, R45 ;  /* 0x0000002d00027307 */ /* 0x000e220000201000 */
[----:B-1----:R-:W-:Y:S01]  /*5180*/  FMUL R12, R13, R0 ;  /* 0x000000000d0c7220 */ /* 0x002fe20000400000 */
[----:B------:R-:W-:Y:S01]  /*5190*/  SHF.L.U32 R13, R16, 0x10, RZ ;  /* 0x00000010100d7819 */ /* 0x000fe200000006ff */
[----:B------:R-:W-:Y:S01]  /*51a0*/  @P1 FMUL R13, R21, R10 ;  /* 0x0000000a150d1220 */ /* 0x000fe20000400000 */
[----:B------:R-:W-:Y:S01]  /*51b0*/  FMUL R20, R15, R0 ;  /* 0x000000000f147220 */ /* 0x000fe20000400000 */
[----:B------:R-:W-:-:S02]  /*51c0*/  SHF.L.U32 R15, R18, 0x10, RZ ;  /* 0x00000010120f7819 */ /* 0x000fc400000006ff */
[----:B------:R-:W-:Y:S01]  /*51d0*/  FMUL R16, R13, R0 ;  /* 0x000000000d107220 */ /* 0x000fe20000400000 */
[----:B------:R1:W-:Y:S01]  /*51e0*/  FRND R8, R12 ;  /* 0x0000000c00087307 */ /* 0x0003e20000201000 */
[----:B------:R-:W-:Y:S01]  /*51f0*/  FADD R13, R40, 1 ;  /* 0x3f800000280d7421 */ /* 0x000fe20000000000 */
[----:B------:R-:W-:Y:S02]  /*5200*/  PRMT R18, R18, 0x7632, R18 ;  /* 0x0000763212127816 */ /* 0x000fe40000000012 */
[C---:B------:R-:W-:Y:S01]  /*5210*/  SHF.L.U32 R21, R19.reuse, 0x10, RZ ;  /* 0x0000001013157819 */ /* 0x040fe200000006ff */
[----:B------:R-:W-:Y:S01]  /*5220*/  @P1 FMUL R15, R24, R13 ;  /* 0x0000000d180f1220 */ /* 0x000fe20000400000 */
[----:B------:R-:W-:Y:S02]  /*5230*/  PRMT R19, R19, 0x7632, R19 ;  /* 0x0000763213137816 */ /* 0x000fe40000000013 */
[----:B------:R-:W2:Y:S01]  /*5240*/  FRND R9, R28 ;  /* 0x0000001c00097307 */ /* 0x000ea20000201000 */
[----:B-1----:R-:W-:Y:S01]  /*5250*/  FADD R12, R39, 1 ;  /* 0x3f800000270c7421 */ /* 0x002fe20000000000 */
[----:B------:R-:W-:-:S02]  /*5260*/  SHF.L.U32 R19, R19, 0x10, RZ ;  /* 0x0000001013137819 */ /* 0x000fc400000006ff */
[----:B------:R-:W-:Y:S01]  /*5270*/  @!P2 FSEL R5, R5, -127, P4 ;  /* 0xc2fe00000505a808 */ /* 0x000fe20002000000 */
[----:B------:R-:W-:Y:S01]  /*5280*/  @P1 FMUL R17, R23, R12 ;  /* 0x0000000c17111220 */ /* 0x000fe20000400000 */
[----:B------:R-:W-:Y:S02]  /*5290*/  FSETP.NAN.AND P4, PT, R4, R4, PT ;  /* 0x000000040400720b */ /* 0x000fe40003f88000 */
[----:B------:R1:W-:Y:S01]  /*52a0*/  FRND R10, R14 ;  /* 0x0000000e000a7307 */ /* 0x0003e20000201000 */
[-C--:B------:R-:W-:Y:S01]  /*52b0*/  FMUL R22, R17, R0.reuse ;  /* 0x0000000011167220 */ /* 0x080fe20000400000 */
[----:B------:R-:W-:Y:S01]  /*52c0*/  SHF.L.U32 R17, R18, 0x10, RZ ;  /* 0x0000001012117819 */ /* 0x000fe200000006ff */
[----:B------:R-:W-:Y:S01]  /*52d0*/  FMUL R18, R15, R0 ;  /* 0x000000000f127220 */ /* 0x000fe20000400000 */
[----:B------:R-:W-:Y:S01]  /*52e0*/  FADD R15, R42, 1 ;  /* 0x3f8000002a0f7421 */ /* 0x000fe20000000000 */
[----:B0-----:R-:W-:Y:S02]  /*52f0*/  FSETP.GT.AND P2, PT, R2, -127, PT ;  /* 0xc2fe00000200780b */ /* 0x001fe40003f44000 */
[----:B------:R-:W-:Y:S01]  /*5300*/  @!P3 FSEL R4, R4, -127, P4 ;  /* 0xc2fe00000404b808 */ /* 0x000fe20002000000 */
[----:B------:R0:W-:Y:S01]  /*5310*/  FRND R11, R16 ;  /* 0x00000010000b7307 */ /* 0x0001e20000201000 */
[----:B-1----:R-:W-:Y:S01]  /*5320*/  FADD R14, R41, 1 ;  /* 0x3f800000290e7421 */ /* 0x002fe20000000000 */
[----:B------:R-:W-:Y:S01]  /*5330*/  @P1 FMUL R21, R26, R15 ;  /* 0x0000000f1a151220 */ /* 0x000fe20000400000 */
[----:B------:R-:W-:-:S02]  /*5340*/  FSETP.NAN.AND P4, PT, R3, R3, PT ;  /* 0x000000030300720b */ /* 0x000fc40003f88000 */
[----:B------:R-:W-:Y:S01]  /*5350*/  @P1 FMUL R17, R25, R14 ;  /* 0x0000000e19111220 */ /* 0x000fe20000400000 */
[----:B--2---:R-:W-:Y:S01]  /*5360*/  FSETP.GT.AND P3, PT, R9, -127, PT ;  /* 0xc2fe00000900780b */ /* 0x004fe20003f64000 */
[-C--:B------:R-:W-:Y:S01]  /*5370*/  FMUL R21, R21, R0.reuse ;  /* 0x0000000015157220 */ /* 0x080fe20000400000 */
[----:B------:R-:W-:Y:S01]  /*5380*/  FRND R14, R18 ;  /* 0x00000012000e7307 */ /* 0x000fe20000201000 */
[----:B0-----:R-:W-:Y:S01]  /*5390*/  FADD R16, R43, 1 ;  /* 0x3f8000002b107421 */ /* 0x001fe20000000000 */
[----:B------:R-:W-:Y:S01]  /*53a0*/  FMUL R17, R17, R0 ;  /* 0x0000000011117220 */ /* 0x000fe20000400000 */
[----:B------:R-:W-:Y:S02]  /*53b0*/  FSETP.NAN.AND P5, PT, R5, R5, PT ;  /* 0x000000050500720b */ /* 0x000fe40003fa8000 */
[----:B------:R-:W-:Y:S01]  /*53c0*/  @P1 FMUL R19, R27, R16 ;  /* 0x000000101b131220 */ /* 0x000fe20000400000 */
[----:B------:R-:W-:Y:S02]  /*53d0*/  FSETP.GT.AND P1, PT, R3, -127, PT ;  /* 0xc2fe00000300780b */ /* 0x000fe40003f24000 */
[----:B------:R-:W0:Y:S01]  /*53e0*/  F2I.S16.TRUNC.NTZ R16, R5 ;  /* 0x0000000500107305 */ /* 0x000e22000020e900 */
[----:B------:R-:W-:Y:S01]  /*53f0*/  FMUL R19, R19, R0 ;  /* 0x0000000013137220 */ /* 0x000fe20000400000 */
[----:B------:R-:W-:-:S06]  /*5400*/  FSETP.NAN.AND P6, PT, R7, R7, PT ;  /* 0x000000070700720b */ /* 0x000fcc0003fc8000 */
[----:B------:R-:W1:Y:S03]  /*5410*/  FRND R13, R22 ;  /* 0x00000016000d7307 */ /* 0x000e660000201000 */
[----:B------:R-:W-:Y:S02]  /*5420*/  @!P1 FSEL R3, R3, -127, P4 ;  /* 0xc2fe000003039808 */ /* 0x000fe40002000000 */
[----:B------:R-:W-:Y:S02]  /*5430*/  FSETP.NAN.AND P4, PT, R2, R2, PT ;  /* 0x000000020200720b */ /* 0x000fe40003f88000 */
[----:B------:R-:W-:Y:S01]  /*5440*/  FSETP.GT.AND P1, PT, R8, -127, PT ;  /* 0xc2fe00000800780b */ /* 0x000fe20003f24000 */
[----:B------:R-:W2:Y:S01]  /*5450*/  F2I.S16.TRUNC.NTZ R18, R4 ;  /* 0x0000000400127305 */ /* 0x000ea2000020e900 */
[----:B------:R-:W-:Y:S02]  /*5460*/  @!P2 FSEL R2, R2, -127, P4 ;  /* 0xc2fe00000202a808 */ /* 0x000fe40002000000 */
[----:B------:R-:W-:-:S02]  /*5470*/  FSETP.NAN.AND P2, PT, R9, R9, PT ;  /* 0x000000090900720b */ /* 0x000fc40003f48000 */
[----:B------:R-:W-:Y:S02]  /*5480*/  FSETP.GT.AND P4, PT, R7, -127, PT ;  /* 0xc2fe00000700780b */ /* 0x000fe40003f84000 */
[----:B------:R-:W-:Y:S01]  /*5490*/  @!P3 FSEL R9, R9, -127, P2 ;  /* 0xc2fe00000909b808 */ /* 0x000fe20001000000 */
[----:B------:R-:W3:Y:S01]  /*54a0*/  FRND R12, R20 ;  /* 0x00000014000c7307 */ /* 0x000ee20000201000 */
[C---:B------:R-:W-:Y:S02]  /*54b0*/  FSETP.NAN.AND P3, PT, R8.reuse, R8, PT ;  /* 0x000000080800720b */ /* 0x040fe40003f68000 */
[----:B------:R-:W-:Y:S02]  /*54c0*/  FSETP.GEU.AND P2, PT, R5, 127, PT ;  /* 0x42fe00000500780b */ /* 0x000fe40003f4e000 */
[----:B------:R-:W-:Y:S02]  /*54d0*/  @!P1 FSEL R8, R8, -127, P3 ;  /* 0xc2fe000008089808 */ /* 0x000fe40001800000 */
[----:B------:R-:W-:Y:S01]  /*54e0*/  FSETP.GEU.AND P1, PT, R4, 127, PT ;  /* 0x42fe00000400780b */ /* 0x000fe20003f2e000 */
[----:B------:R-:W4:Y:S01]  /*54f0*/  F2I.S16.TRUNC.NTZ R0, R3 ;  /* 0x0000000300007305 */ /* 0x000f22000020e900 */
[----:B------:R-:W-:-:S02]  /*5500*/  FSETP.GT.AND P3, PT, R6, -127, PT ;  /* 0xc2fe00000600780b */ /* 0x000fc40003f64000 */
[----:B0-----:R-:W-:Y:S02]  /*5510*/  LOP3.LUT R16, R16, 0xffff, RZ, 0xc0, !PT ;  /* 0x0000ffff10107812 */ /* 0x001fe400078ec0ff */
[----:B------:R-:W-:Y:S02]  /*5520*/  @!P4 FSEL R7, R7, -127, P6 ;  /* 0xc2fe00000707c808 */ /* 0x000fe40003000000 */
[----:B------:R-:W-:Y:S01]  /*5530*/  FSETP.NAN.AND P4, PT, R4, R4, PT ;  /* 0x000000040400720b */ /* 0x000fe20003f88000 */
[----:B------:R-:W0:Y:S01]  /*5540*/  F2I.S16.TRUNC.NTZ R15, R2 ;  /* 0x00000002000f7305 */ /* 0x000e22000020e900 */
[----:B------:R-:W-:Y:S02]  /*5550*/  @P2 SEL R16, R16, 0x7f, P5 ;  /* 0x0000007f10102807 */ /* 0x000fe40002800000 */
[----:B-1----:R-:W-:Y:S02]  /*5560*/  FSETP.GT.AND P5, PT, R13, -127, PT ;  /* 0xc2fe00000d00780b */ /* 0x002fe40003fa4000 */
[----:B------:R-:W-:-:S02]  /*5570*/  FSETP.GEU.AND P2, PT, R3, 127, PT ;  /* 0x42fe00000300780b */ /* 0x000fc40003f4e000 */
[----:B--2---:R-:W-:Y:S01]  /*5580*/  LOP3.LUT R5, R18, 0xffff, RZ, 0xc0, !PT ;  /* 0x0000ffff12057812 */ /* 0x004fe200078ec0ff */
[----:B------:R-:W1:Y:S01]  /*5590*/  F2I.S16.TRUNC.NTZ R20, R9 ;  /* 0x0000000900147305 */ /* 0x000e62000020e900 */
[----:B------:R-:W-:Y:S02]  /*55a0*/  FSETP.NAN.AND P6, PT, R6, R6, PT ;  /* 0x000000060600720b */ /* 0x000fe40003fc8000 */
[----:B------:R-:W-:Y:S02]  /*55b0*/  @P1 SEL R5, R5, 0x7f, P4 ;  /* 0x0000007f05051807 */ /* 0x000fe40002000000 */
[----:B------:R-:W-:Y:S02]  /*55c0*/  FSETP.GEU.AND P1, PT, R2, 127, PT ;  /* 0x42fe00000200780b */ /* 0x000fe40003f2e000 */
[----:B------:R-:W-:Y:S01]  /*55d0*/  @!P3 FSEL R6, R6, -127, P6 ;  /* 0xc2fe00000606b808 */ /* 0x000fe20003000000 */
[----:B------:R-:W2:Y:S01]  /*55e0*/  FRND R19, R19 ;  /* 0x0000001300137307 */ /* 0x000ea20000201000 */
[----:B------:R-:W-:-:S02]  /*55f0*/  FSETP.NAN.AND P3, PT, R3, R3, PT ;  /* 0x000000030300720b */ /* 0x000fc40003f68000 */
[C---:B------:R-:W-:Y:S02]  /*5600*/  FSETP.NAN.AND P6, PT, R13.reuse, R13, PT ;  /* 0x0000000d0d00720b */ /* 0x040fe40003fc8000 */
[----:B---3--:R-:W-:Y:S02]  /*5610*/  FSETP.GT.AND P4, PT, R12, -127, PT ;  /* 0xc2fe00000c00780b */ /* 0x008fe40003f84000 */
[----:B----4-:R-:W-:Y:S01]  /*5620*/  LOP3.LUT R0, R0, 0xffff, RZ, 0xc0, !PT ;  /* 0x0000ffff00007812 */ /* 0x010fe200078ec0ff */
[----:B------:R-:W3:Y:S01]  /*5630*/  F2I.S16.TRUNC.NTZ R22, R8 ;  /* 0x0000000800167305 */ /* 0x000ee2000020e900 */
[----:B------:R-:W-:Y:S02]  /*5640*/  @!P5 FSEL R13, R13, -127, P6 ;  /* 0xc2fe00000d0dd808 */ /* 0x000fe40003000000 */
[----:B------:R-:W-:Y:S02]  /*5650*/  @P2 SEL R0, R0, 0x7f, P3 ;  /* 0x0000007f00002807 */ /* 0x000fe40001800000 */
[----:B------:R-:W-:-:S02]  /*5660*/  FSETP.NAN.AND P5, PT, R2, R2, PT ;  /* 0x000000020200720b */ /* 0x000fc40003fa8000 */
[----:B------:R-:W-:Y:S01]  /*5670*/  FSETP.GT.AND P2, PT, R11, -127, PT ;  /* 0xc2fe00000b00780b */ /* 0x000fe20003f44000 */
[----:B------:R-:W4:Y:S01]  /*5680*/  FRND R21, R21 ;  /* 0x0000001500157307 */ /* 0x000f220000201000 */
[----:B------:R-:W-:Y:S02]  /*5690*/  FSETP.GEU.AND P3, PT, R9, 127, PT ;  /* 0x42fe00000900780b */ /* 0x000fe40003f6e000 */
[----:B0-----:R-:W-:Y:S02]  /*56a0*/  LOP3.LUT R15, R15, 0xffff, RZ, 0xc0, !PT ;  /* 0x0000ffff0f0f7812 */ /* 0x001fe400078ec0ff */
[----:B------:R-:W-:Y:S02]  /*56b0*/  FSETP.NAN.AND P6, PT, R12, R12, PT ;  /* 0x0000000c0c00720b */ /* 0x000fe40003fc8000 */
[----:B------:R-:W-:Y:S01]  /*56c0*/  @P1 SEL R15, R15, 0x7f, P5 ;  /* 0x0000007f0f0f1807 */ /* 0x000fe20002800000 */
[----:B------:R-:W0:Y:S01]  /*56d0*/  F2I.S16.TRUNC.NTZ R4, R7 ;  /* 0x0000000700047305 */ /* 0x000e22000020e900 */
[----:B------:R-:W-:-:S02]  /*56e0*/  FSETP.GEU.AND P1, PT, R8, 127, PT ;  /* 0x42fe00000800780b */ /* 0x000fc40003f2e000 */
[----:B------:R-:W-:Y:S02]  /*56f0*/  @!P4 FSEL R12, R12, -127, P6 ;  /* 0xc2fe00000c0cc808 */ /* 0x000fe40003000000 */
[----:B------:R-:W-:Y:S02]  /*5700*/  FSETP.NAN.AND P4, PT, R9, R9, PT ;  /* 0x000000090900720b */ /* 0x000fe40003f88000 */
[C---:B------:R-:W-:Y:S01]  /*5710*/  FSETP.NAN.AND P6, PT, R11.reuse, R11, PT ;  /* 0x0000000b0b00720b */ /* 0x040fe20003fc8000 */
[----:B------:R-:W5:Y:S01]  /*5720*/  FRND R17, R17 ;  /* 0x0000001100117307 */ /* 0x000f620000201000 */
[----:B------:R-:W-:Y:S02]  /*5730*/  FSETP.GT.AND P5, PT, R10, -127, PT ;  /* 0xc2fe00000a00780b */ /* 0x000fe40003fa4000 */
[----:B-1----:R-:W-:Y:S02]  /*5740*/  LOP3.LUT R20, R20, 0xffff, RZ, 0xc0, !PT ;  /* 0x0000ffff14147812 */ /* 0x002fe400078ec0ff */
[----:B------:R-:W-:-:S02]  /*5750*/  @!P2 FSEL R11, R11, -127, P6 ;  /* 0xc2fe00000b0ba808 */ /* 0x000fc40003000000 */
[----:B------:R-:W-:Y:S01]  /*5760*/  @P3 SEL R20, R20, 0x7f, P4 ;  /* 0x0000007f14143807 */ /* 0x000fe20002000000 */
[----:B------:R-:W1:Y:S01]  /*5770*/  F2I.S16.TRUNC.NTZ R3, R6 ;  /* 0x0000000600037305 */ /* 0x000e62000020e900 */
[----:B------:R-:W-:Y:S02]  /*5780*/  FSETP.NAN.AND P2, PT, R8, R8, PT ;  /* 0x000000080800720b */ /* 0x000fe40003f48000 */
[----:B--2---:R-:W-:Y:S02]  /*5790*/  FSETP.GT.AND P3, PT, R19, -127, PT ;  /* 0xc2fe00001300780b */ /* 0x004fe40003f64000 */
[----:B------:R-:W-:Y:S02]  /*57a0*/  FSETP.GEU.AND P4, PT, R7, 127, PT ;  /* 0x42fe00000700780b */ /* 0x000fe40003f8e000 */
[----:B---3--:R-:W-:Y:S01]  /*57b0*/  LOP3.LUT R9, R22, 0xffff, RZ, 0xc0, !PT ;  /* 0x0000ffff16097812 */ /* 0x008fe200078ec0ff */
[----:B------:R-:W2:Y:S01]  /*57c0*/  F2I.S16.TRUNC.NTZ R18, R13 ;  /* 0x0000000d00127305 */ /* 0x000ea2000020e900 */
[----:B------:R-:W-:-:S02]  /*57d0*/  FSETP.NAN.AND P6, PT, R10, R10, PT ;  /* 0x0000000a0a00720b */ /* 0x000fc40003fc8000 */
[----:B------:R-:W-:Y:S02]  /*57e0*/  @P1 SEL R9, R9, 0x7f, P2 ;  /* 0x0000007f09091807 */ /* 0x000fe40001000000 */
[----:B----4-:R-:W-:Y:S02]  /*57f0*/  FSETP.GT.AND P2, PT, R21, -127, PT ;  /* 0xc2fe00001500780b */ /* 0x010fe40003f44000 */
[----:B------:R-:W-:Y:S01]  /*5800*/  @!P5 FSEL R10, R10, -127, P6 ;  /* 0xc2fe00000a0ad808 */ /* 0x000fe20003000000 */
[----:B------:R-:W3:Y:S01]  /*5810*/  F2I.S16.TRUNC.NTZ R23, R12 ;  /* 0x0000000c00177305 */ /* 0x000ee2000020e900 */
[----:B------:R-:W-:Y:S02]  /*5820*/  FSETP.NAN.AND P5, PT, R7, R7, PT ;  /* 0x000000070700720b */ /* 0x000fe40003fa8000 */
[----:B------:R-:W-:Y:S02]  /*5830*/  FSETP.NAN.AND P6, PT, R19, R19, PT ;  /* 0x000000131300720b */ /* 0x000fe40003fc8000 */
[----:B0-----:R-:W-:-:S02]  /*5840*/  LOP3.LUT R4, R4, 0xffff, RZ, 0xc0, !PT ;  /* 0x0000ffff04047812 */ /* 0x001fc400078ec0ff */
[----:B------:R-:W-:Y:S01]  /*5850*/  @!P3 FSEL R19, R19, -127, P6 ;  /* 0xc2fe00001313b808 */ /* 0x000fe20003000000 */
[----:B------:R-:W0:Y:S01]  /*5860*/  F2I.S16.TRUNC.NTZ R2, R11 ;  /* 0x0000000b00027305 */ /* 0x000e22000020e900 */
[----:B------:R-:W-:Y:S02]  /*5870*/  @P4 SEL R4, R4, 0x7f, P5 ;  /* 0x0000007f04044807 */ /* 0x000fe40002800000 */
[----:B------:R-:W-:Y:S02]  /*5880*/  FSETP.GEU.AND P1, PT, R6, 127, PT ;  /* 0x42fe00000600780b */ /* 0x000fe40003f2e000 */
[----:B-----5:R-:W-:Y:S02]  /*5890*/  FSETP.GT.AND P5, PT, R17, -127, PT ;  /* 0xc2fe00001100780b */ /* 0x020fe40003fa4000 */
[----:B------:R-:W-:Y:S01]  /*58a0*/  FSETP.NAN.AND P6, PT, R21, R21, PT ;  /* 0x000000151500720b */ /* 0x000fe20003fc8000 */
[----:B------:R-:W4:Y:S01]  /*58b0*/  F2I.S16.TRUNC.NTZ R7, R10 ;  /* 0x0000000a00077305 */ /* 0x000f22000020e900 */
[----:B------:R-:W-:-:S02]  /*58c0*/  FSETP.GT.AND P4, PT, R14, -127, PT ;  /* 0xc2fe00000e00780b */ /* 0x000fc40003f84000 */
[----:B------:R-:W-:Y:S02]  /*58d0*/  @!P2 FSEL R21, R21, -127, P6 ;  /* 0xc2fe00001515a808 */ /* 0x000fe40003000000 */
[----:B------:R-:W-:Y:S02]  /*58e0*/  FSETP.GEU.AND P2, PT, R13, 127, PT ;  /* 0x42fe00000d00780b */ /* 0x000fe40003f4e000 */
[----:B------:R-:W-:Y:S01]  /*58f0*/  FSETP.NAN.AND P3, PT, R6, R6, PT ;  /* 0x000000060600720b */ /* 0x000fe20003f68000 */
[----:B------:R-:W5:Y:S01]  /*5900*/  F2I.S16.TRUNC.NTZ R22, R19 ;  /* 0x0000001300167305 */ /* 0x000f62000020e900 */
[----:B-1----:R-:W-:Y:S02]  /*5910*/  LOP3.LUT R3, R3, 0xffff, RZ, 0xc0, !PT ;  /* 0x0000ffff03037812 */ /* 0x002fe400078ec0ff */
[----:B------:R-:W-:Y:S02]  /*5920*/  FSETP.NAN.AND P6, PT, R17, R17, PT ;  /* 0x000000111100720b */ /* 0x000fe40003fc8000 */
[----:B------:R-:W-:-:S02]  /*5930*/  @P1 SEL R3, R3, 0x7f, P3 ;  /* 0x0000007f03031807 */ /* 0x000fc40001800000 */
[----:B------:R-:W-:Y:S01]  /*5940*/  @!P5 FSEL R17, R17, -127, P6 ;  /* 0xc2fe00001111d808 */ /* 0x000fe20003000000 */
[----:B------:R-:W1:Y:S01]  /*5950*/  F2I.S16.TRUNC.NTZ R24, R21 ;  /* 0x0000001500187305 */ /* 0x000e62000020e900 */
[----:B------:R-:W-:Y:S02]  /*5960*/  FSETP.GEU.AND P1, PT, R12, 127, PT ;  /* 0x42fe00000c00780b */ /* 0x000fe40003f2e000 */
[----:B------:R-:W-:Y:S02]  /*5970*/  FSETP.NAN.AND P3, PT, R14, R14, PT ;  /* 0x0000000e0e00720b */ /* 0x000fe40003f68000 */
[----:B------:R-:W-:Y:S02]  /*5980*/  FSETP.NAN.AND P6, PT, R13, R13, PT ;  /* 0x0000000d0d00720b */ /* 0x000fe40003fc8000 */
[----:B--2---:R-:W-:Y:S01]  /*5990*/  LOP3.LUT R18, R18, 0xffff, RZ, 0xc0, !PT ;  /* 0x0000ffff12127812 */ /* 0x004fe200078ec0ff */
[----:B------:R-:W2:Y:S01]  /*59a0*/  F2I.S16.TRUNC.NTZ R6, R17 ;  /* 0x0000001100067305 */ /* 0x000ea2000020e900 */
[----:B------:R-:W-:-:S02]  /*59b0*/  @!P4 FSEL R14, R14, -127, P3 ;  /* 0xc2fe00000e0ec808 */ /* 0x000fc40001800000 */
[----:B------:R-:W-:Y:S02]  /*59c0*/  @P2 SEL R18, R18, 0x7f, P6 ;  /* 0x0000007f12122807 */ /* 0x000fe40003000000 */
[----:B------:R-:W-:Y:S02]  /*59d0*/  FSETP.GEU.AND P3, PT, R11, 127, PT ;  /* 0x42fe00000b00780b */ /* 0x000fe40003f6e000 */
[----:B------:R-:W-:Y:S01]  /*59e0*/  FSETP.GEU.AND P2, PT, R10, 127, PT ;  /* 0x42fe00000a00780b */ /* 0x000fe20003f4e000 */
[----:B------:R-:W1:Y:S01]  /*59f0*/  F2I.S16.TRUNC.NTZ R8, R14 ;  /* 0x0000000e00087305 */ /* 0x000e62000020e900 */
[----:B------:R-:W-:Y:S02]  /*5a00*/  FSETP.NAN.AND P5, PT, R12, R12, PT ;  /* 0x0000000c0c00720b */ /* 0x000fe40003fa8000 */
[----:B---3--:R-:W-:Y:S02]  /*5a10*/  LOP3.LUT R23, R23, 0xffff, RZ, 0xc0, !PT ;  /* 0x0000ffff17177812 */ /* 0x008fe400078ec0ff */
[----:B------:R-:W-:-:S02]  /*5a20*/  FSETP.NAN.AND P4, PT, R11, R11, PT ;  /* 0x0000000b0b00720b */ /* 0x000fc40003f88000 */
[----:B------:R-:W-:Y:S02]  /*5a30*/  @P1 SEL R23, R23, 0x7f, P5 ;  /* 0x0000007f17171807 */ /* 0x000fe40002800000 */
[----:B------:R-:W-:Y:S02]  /*5a40*/  FSETP.GEU.AND P1, PT, R19, 127, PT ;  /* 0x42fe00001300780b */ /* 0x000fe40003f2e000 */
[----:B------:R-:W-:Y:S02]  /*5a50*/  FSETP.NAN.AND P6, PT, R10, R10, PT ;  /* 0x0000000a0a00720b */ /* 0x000fe40003fc8000 */
[----:B0-----:R-:W-:Y:S02]  /*5a60*/  LOP3.LUT R2, R2, 0xffff, RZ, 0xc0, !PT ;  /* 0x0000ffff02027812 */ /* 0x001fe400078ec0ff */
[----:B----4-:R-:W-:Y:S02]  /*5a70*/  LOP3.LUT R7, R7, 0xffff, RZ, 0xc0, !PT ;  /* 0x0000ffff07077812 */ /* 0x010fe400078ec0ff */
[----:B------:R-:W-:-:S02]  /*5a80*/  @P3 SEL R2, R2, 0x7f, P4 ;  /* 0x0000007f02023807 */ /* 0x000fc40002000000 */
[----:B------:R-:W-:Y:S02]  /*5a90*/  @P2 SEL R7, R7, 0x7f, P6 ;  /* 0x0000007f07072807 */ /* 0x000fe40003000000 */
[----:B------:R-:W-:Y:S02]  /*5aa0*/  FSETP.GEU.AND P3, PT, R21, 127, PT ;  /* 0x42fe00001500780b */ /* 0x000fe40003f6e000 */
[----:B------:R-:W-:Y:S02]  /*5ab0*/  FSETP.GEU.AND P6, PT, R17, 127, PT ;  /* 0x42fe00001100780b */ /* 0x000fe40003fce000 */
[----:B------:R-:W-:Y:S02]  /*5ac0*/  FSETP.GEU.AND P2, PT, R14, 127, PT ;  /* 0x42fe00000e00780b */ /* 0x000fe40003f4e000 */
[----:B------:R-:W-:Y:S02]  /*5ad0*/  FSETP.NAN.AND P5, PT, R19, R19, PT ;  /* 0x000000131300720b */ /* 0x000fe40003fa8000 */
[----:B-----5:R-:W-:-:S02]  /*5ae0*/  LOP3.LUT R22, R22, 0xffff, RZ, 0xc0, !PT ;  /* 0x0000ffff16167812 */ /* 0x020fc400078ec0ff */
[----:B------:R-:W-:Y:S02]  /*5af0*/  FSETP.NAN.AND P4, PT, R21, R21, PT ;  /* 0x000000151500720b */ /* 0x000fe40003f88000 */
[----:B------:R-:W-:Y:S02]  /*5b00*/  @P1 SEL R22, R22, 0x7f, P5 ;  /* 0x0000007f16161807 */ /* 0x000fe40002800000 */
[----:B------:R-:W-:Y:S02]  /*5b10*/  FSETP.NAN.AND P5, PT, R17, R17, PT ;  /* 0x000000111100720b */ /* 0x000fe40003fa8000 */
[----:B------:R-:W-:Y:S02]  /*5b20*/  FSETP.NAN.AND P1, PT, R14, R14, PT ;  /* 0x0000000e0e00720b */ /* 0x000fe40003f28000 */
[----:B-1----:R-:W-:Y:S02]  /*5b30*/  LOP3.LUT R11, R24, 0xffff, RZ, 0xc0, !PT ;  /* 0x0000ffff180b7812 */ /* 0x002fe400078ec0ff */
[----:B--2---:R-:W-:-:S02]  /*5b40*/  LOP3.LUT R6, R6, 0xffff, RZ, 0xc0, !PT ;  /* 0x0000ffff06067812 */ /* 0x004fc400078ec0ff */
[----:B------:R-:W-:Y:S02]  /*5b50*/  LOP3.LUT R13, R8, 0xffff, RZ, 0xc0, !PT ;  /* 0x0000ffff080d7812 */ /* 0x000fe400078ec0ff */
[----:B------:R-:W-:Y:S02]  /*5b60*/  @P3 SEL R11, R11, 0x7f, P4 ;  /* 0x0000007f0b0b3807 */ /* 0x000fe40002000000 */
[----:B------:R-:W-:Y:S02]  /*5b70*/  @P6 SEL R6, R6, 0x7f, P5 ;  /* 0x0000007f06066807 */ /* 0x000fe40002800000 */
[----:B------:R-:W-:Y:S02]  /*5b80*/  @P2 SEL R13, R13, 0x7f, P1 ;  /* 0x0000007f0d0d2807 */ /* 0x000fe40000800000 */
[----:B------:R-:W-:Y:S02]  /*5b90*/  PRMT R7, R7, 0x3340, R2 ;  /* 0x0000334007077816 */ /* 0x000fe40000000002 */
[----:B------:R-:W-:-:S02]  /*5ba0*/  PRMT R5, R5, 0x3340, R16 ;  /* 0x0000334005057816 */ /* 0x000fc40000000010 */
[----:B------:R-:W-:Y:S02]  /*5bb0*/  PRMT R0, R15, 0x3340, R0 ;  /* 0x000033400f007816 */ /* 0x000fe40000000000 */
[----:B------:R-:W-:Y:S02]  /*5bc0*/  PRMT R9, R9, 0x3340, R20 ;  /* 0x0000334009097816 */ /* 0x000fe40000000014 */
[----:B------:R-:W-:Y:S02]  /*5bd0*/  PRMT R4, R3, 0x3340, R4 ;  /* 0x0000334003047816 */ /* 0x000fe40000000004 */
[----:B------:R-:W-:Y:S02]  /*5be0*/  PRMT R18, R23, 0x3340, R18 ;  /* 0x0000334017127816 */ /* 0x000fe40000000012 */
[----:B------:R-:W-:Y:S02]  /*5bf0*/  PRMT R11, R11, 0x3340, R22 ;  /* 0x000033400b0b7816 */ /* 0x000fe40000000016 */
[----:B------:R-:W-:-:S02]  /*5c00*/  PRMT R6, R13, 0x3340, R6 ;  /* 0x000033400d067816 */ /* 0x000fc40000000006 */
[----:B------:R-:W-:Y:S02]  /*5c10*/  IADD3 R2, P1, R52, c[0x0][0x180], RZ ;  /* 0x0000600034027a10 */ /* 0x000fe40007f3e0ff */
[----:B------:R-:W-:Y:S02]  /*5c20*/  PRMT R8, R0, 0x5410, R5 ;  /* 0x0000541000087816 */ /* 0x000fe40000000005 */
[----:B------:R-:W-:Y:S02]  /*5c30*/  PRMT R9, R4, 0x5410, R9 ;  /* 0x0000541004097816 */ /* 0x000fe40000000009 */
[----:B------:R-:W-:Y:S02]  /*5c40*/  PRMT R10, R7, 0x5410, R18 ;  /* 0x00005410070a7816 */ /* 0x000fe40000000012 */
[----:B------:R-:W-:Y:S02]  /*5c50*/  PRMT R11, R6, 0x5410, R11 ;  /* 0x00005410060b7816 */ /* 0x000fe4000000000b */
[----:B------:R-:W-:Y:S01]  /*5c60*/  LEA.HI.X.SX32 R3, R52, c[0x0][0x184], 0x1, P1 ;  /* 0x0000610034037a11 */ /* 0x000fe200008f0eff */
[----:B------:R-:W-:Y:S06]  /*5c70*/  @!P0 EXIT ;  /* 0x000000000000894d */ /* 0x000fec0003800000 */
[----:B------:R-:W-:Y:S01]  /*5c80*/  STG.E.128 [R2.64], R8 ;  /* 0x0000000802007986 */ /* 0x000fe2000c101d04 */
[----:B------:R-:W-:Y:S05]  /*5c90*/  EXIT ;  /* 0x000000000000794d */ /* 0x000fea0003800000 */
.L_x_96:
[----:B------:R-:W-:-:S00]  /*5ca0*/  BRA `(.L_x_96) ;  /* 0xfffffff000007947 */ /* 0x000fc0000383ffff */
[----:B------:R-:W-:-:S00]  /*5cb0*/  NOP ;  /* 0x0000000000007918 */ /* 0x000fc00000000000 */
        /* <DEDUP_REMOVED lines=12> */
.L_x_97:


//--------------------- .nv.global.init           --------------------------
	.section	.nv.global.init,"aw",@progbits
.nv.global.init:
	.type		_$_str,@object
	.size		_$_str,(.L_0 - _$_str)
_$_str:
        /*0000*/ 	.byte	0x5f, 0x5f, 0x43, 0x55, 0x44, 0x41, 0x5f, 0x46, 0x54, 0x5a, 0x00
.L_0:


//--------------------- .nv.shared.triton_red_fused__to_copy_add_amax_amin_cat_clamp_mul_reciprocal_7 --------------------------
	.section	.nv.shared.triton_red_fused__to_copy_add_amax_amin_cat_clamp_mul_reciprocal_7,"aw",@nobits
	.sectionflags	@""
	.align	16
